//
// Generated by NVIDIA NVVM Compiler
//
// Compiler Build ID: CL-36424714
// Cuda compilation tools, release 13.0, V13.0.88
// Based on NVVM 20.0.0
//

.version 9.0
.target sm_100
.address_size 64

	// .globl	_Z23cyclic_reduction_devicePfS_S_S_i
// _ZZ23cyclic_reduction_devicePfS_S_S_iE5lower has been demoted
// _ZZ23cyclic_reduction_devicePfS_S_S_iE8diagonal has been demoted
// _ZZ23cyclic_reduction_devicePfS_S_S_iE5upper has been demoted
// _ZZ23cyclic_reduction_devicePfS_S_S_iE5equal has been demoted
// _ZZ32parallel_cyclic_reduction_devicePfS_S_S_iE5lower has been demoted
// _ZZ32parallel_cyclic_reduction_devicePfS_S_S_iE8diagonal has been demoted
// _ZZ32parallel_cyclic_reduction_devicePfS_S_S_iE5upper has been demoted
// _ZZ32parallel_cyclic_reduction_devicePfS_S_S_iE5equal has been demoted
// _ZZ30hybrid_cyclic_reduction_devicePfS_S_S_iE5lower has been demoted
// _ZZ30hybrid_cyclic_reduction_devicePfS_S_S_iE8diagonal has been demoted
// _ZZ30hybrid_cyclic_reduction_devicePfS_S_S_iE5upper has been demoted
// _ZZ30hybrid_cyclic_reduction_devicePfS_S_S_iE5equal has been demoted

.visible .entry _Z23cyclic_reduction_devicePfS_S_S_i(
	.param .u64 .ptr .align 1 _Z23cyclic_reduction_devicePfS_S_S_i_param_0,
	.param .u64 .ptr .align 1 _Z23cyclic_reduction_devicePfS_S_S_i_param_1,
	.param .u64 .ptr .align 1 _Z23cyclic_reduction_devicePfS_S_S_i_param_2,
	.param .u64 .ptr .align 1 _Z23cyclic_reduction_devicePfS_S_S_i_param_3,
	.param .u32 _Z23cyclic_reduction_devicePfS_S_S_i_param_4
)
{
	.reg .pred 	%p<13>;
	.reg .b32 	%r<102>;
	.reg .b32 	%f<64>;
	.reg .b64 	%rd<14>;
	// demoted variable
	.shared .align 4 .b8 _ZZ23cyclic_reduction_devicePfS_S_S_iE5lower[2048];
	// demoted variable
	.shared .align 4 .b8 _ZZ23cyclic_reduction_devicePfS_S_S_iE8diagonal[2048];
	// demoted variable
	.shared .align 4 .b8 _ZZ23cyclic_reduction_devicePfS_S_S_iE5upper[2048];
	// demoted variable
	.shared .align 4 .b8 _ZZ23cyclic_reduction_devicePfS_S_S_iE5equal[2048];
	ld.param.u64 	%rd2, [_Z23cyclic_reduction_devicePfS_S_S_i_param_0];
	ld.param.u64 	%rd3, [_Z23cyclic_reduction_devicePfS_S_S_i_param_1];
	ld.param.u64 	%rd4, [_Z23cyclic_reduction_devicePfS_S_S_i_param_2];
	ld.param.u64 	%rd5, [_Z23cyclic_reduction_devicePfS_S_S_i_param_3];
	ld.param.u32 	%r18, [_Z23cyclic_reduction_devicePfS_S_S_i_param_4];
	cvta.to.global.u64 	%rd6, %rd5;
	cvta.to.global.u64 	%rd7, %rd4;
	cvta.to.global.u64 	%rd8, %rd3;
	cvta.to.global.u64 	%rd9, %rd2;
	mov.u32 	%r1, %tid.x;
	mul.wide.u32 	%rd10, %r1, 4;
	add.s64 	%rd11, %rd9, %rd10;
	ld.global.f32 	%f4, [%rd11];
	shl.b32 	%r20, %r1, 2;
	mov.u32 	%r21, _ZZ23cyclic_reduction_devicePfS_S_S_iE5lower;
	add.s32 	%r22, %r21, %r20;
	st.shared.f32 	[%r22], %f4;
	add.s64 	%rd12, %rd8, %rd10;
	ld.global.f32 	%f5, [%rd12];
	mov.u32 	%r23, _ZZ23cyclic_reduction_devicePfS_S_S_iE8diagonal;
	add.s32 	%r24, %r23, %r20;
	st.shared.f32 	[%r24], %f5;
	add.s64 	%rd13, %rd7, %rd10;
	ld.global.f32 	%f6, [%rd13];
	mov.u32 	%r25, _ZZ23cyclic_reduction_devicePfS_S_S_iE5upper;
	add.s32 	%r26, %r25, %r20;
	st.shared.f32 	[%r26], %f6;
	add.s64 	%rd1, %rd6, %rd10;
	ld.global.f32 	%f7, [%rd1];
	mov.u32 	%r27, _ZZ23cyclic_reduction_devicePfS_S_S_iE5equal;
	add.s32 	%r2, %r27, %r20;
	st.shared.f32 	[%r2], %f7;
	bar.sync 	0;
	setp.lt.s32 	%p1, %r18, 3;
	mov.b32 	%r99, 1;
	@%p1 bra 	$L__BB0_8;
	mov.b32 	%r99, 1;
$L__BB0_2:
	mov.u32 	%r3, %r99;
	shl.b32 	%r99, %r3, 1;
	mad.lo.s32 	%r6, %r99, %r1, %r99;
	add.s32 	%r5, %r6, -1;
	setp.ge.s32 	%p2, %r5, %r18;
	@%p2 bra 	$L__BB0_7;
	setp.lt.s32 	%p3, %r5, %r3;
	@%p3 bra 	$L__BB0_5;
	shl.b32 	%r29, %r6, 2;
	add.s32 	%r31, %r21, %r29;
	ld.shared.f32 	%f8, [%r31+-4];
	neg.f32 	%f9, %f8;
	sub.s32 	%r32, %r6, %r3;
	shl.b32 	%r33, %r32, 2;
	add.s32 	%r35, %r23, %r33;
	ld.shared.f32 	%f10, [%r35+-4];
	div.rn.f32 	%f11, %f9, %f10;
	add.s32 	%r37, %r27, %r33;
	ld.shared.f32 	%f12, [%r37+-4];
	shl.b32 	%r38, %r3, 2;
	add.s32 	%r39, %r37, %r38;
	ld.shared.f32 	%f13, [%r39+-4];
	fma.rn.f32 	%f14, %f11, %f12, %f13;
	st.shared.f32 	[%r39+-4], %f14;
	add.s32 	%r41, %r25, %r33;
	ld.shared.f32 	%f15, [%r41+-4];
	add.s32 	%r42, %r35, %r38;
	ld.shared.f32 	%f16, [%r42+-4];
	fma.rn.f32 	%f17, %f11, %f15, %f16;
	st.shared.f32 	[%r42+-4], %f17;
	add.s32 	%r43, %r21, %r33;
	ld.shared.f32 	%f18, [%r43+-4];
	mul.f32 	%f19, %f11, %f18;
	st.shared.f32 	[%r31+-4], %f19;
$L__BB0_5:
	add.s32 	%r7, %r5, %r3;
	setp.ge.s32 	%p4, %r7, %r18;
	@%p4 bra 	$L__BB0_7;
	shl.b32 	%r44, %r7, 2;
	shl.b32 	%r45, %r6, 2;
	add.s32 	%r47, %r25, %r45;
	ld.shared.f32 	%f20, [%r47+-4];
	neg.f32 	%f21, %f20;
	add.s32 	%r48, %r44, 4;
	add.s32 	%r50, %r23, %r48;
	ld.shared.f32 	%f22, [%r50+-4];
	div.rn.f32 	%f23, %f21, %f22;
	add.s32 	%r52, %r27, %r48;
	ld.shared.f32 	%f24, [%r52+-4];
	add.s32 	%r53, %r27, %r45;
	ld.shared.f32 	%f25, [%r53+-4];
	fma.rn.f32 	%f26, %f23, %f24, %f25;
	st.shared.f32 	[%r53+-4], %f26;
	add.s32 	%r55, %r21, %r48;
	ld.shared.f32 	%f27, [%r55+-4];
	add.s32 	%r56, %r23, %r45;
	ld.shared.f32 	%f28, [%r56+-4];
	fma.rn.f32 	%f29, %f23, %f27, %f28;
	st.shared.f32 	[%r56+-4], %f29;
	shl.b32 	%r57, %r3, 2;
	add.s32 	%r58, %r47, %r57;
	ld.shared.f32 	%f30, [%r58+-4];
	mul.f32 	%f31, %f23, %f30;
	st.shared.f32 	[%r47+-4], %f31;
$L__BB0_7:
	bar.sync 	0;
	mul.lo.s32 	%r59, %r3, 6;
	setp.le.s32 	%p5, %r59, %r18;
	@%p5 bra 	$L__BB0_2;
$L__BB0_8:
	setp.ne.s32 	%p6, %r1, 0;
	@%p6 bra 	$L__BB0_12;
	div.s32 	%r60, %r18, %r99;
	setp.ne.s32 	%p7, %r60, 2;
	@%p7 bra 	$L__BB0_11;
	shl.b32 	%r66, %r99, 2;
	add.s32 	%r68, %r23, %r66;
	ld.shared.f32 	%f35, [%r68+-4];
	shl.b32 	%r69, %r99, 3;
	add.s32 	%r71, %r21, %r69;
	ld.shared.f32 	%f36, [%r71+-4];
	add.s32 	%r73, %r25, %r66;
	ld.shared.f32 	%f37, [%r73+-4];
	add.s32 	%r74, %r68, %r66;
	ld.shared.f32 	%f38, [%r74+-4];
	add.s32 	%r76, %r27, %r66;
	ld.shared.f32 	%f39, [%r76+-4];
	add.s32 	%r77, %r76, %r66;
	ld.shared.f32 	%f40, [%r77+-4];
	mul.f32 	%f41, %f36, %f39;
	mul.f32 	%f42, %f35, %f40;
	sub.f32 	%f43, %f41, %f42;
	mul.f32 	%f44, %f36, %f37;
	mul.f32 	%f45, %f35, %f38;
	sub.f32 	%f46, %f44, %f45;
	div.rn.f32 	%f47, %f43, %f46;
	st.shared.f32 	[%r77+-4], %f47;
	mul.f32 	%f48, %f37, %f47;
	sub.f32 	%f49, %f39, %f48;
	div.rn.f32 	%f50, %f49, %f35;
	st.shared.f32 	[%r76+-4], %f50;
	bra.uni 	$L__BB0_12;
$L__BB0_11:
	shl.b32 	%r61, %r99, 2;
	add.s32 	%r63, %r27, %r61;
	ld.shared.f32 	%f32, [%r63+-4];
	add.s32 	%r65, %r23, %r61;
	ld.shared.f32 	%f33, [%r65+-4];
	div.rn.f32 	%f34, %f32, %f33;
	st.shared.f32 	[%r63+-4], %f34;
$L__BB0_12:
	bar.sync 	0;
	shr.s32 	%r100, %r99, 1;
	setp.lt.s32 	%p8, %r100, 1;
	@%p8 bra 	$L__BB0_21;
$L__BB0_13:
	mov.u32 	%r10, %r100;
	and.b32  	%r78, %r99, -2;
	mul.lo.s32 	%r12, %r78, %r1;
	add.s32 	%r13, %r10, -1;
	add.s32 	%r14, %r13, %r12;
	add.s32 	%r15, %r10, %r12;
	setp.ge.s32 	%p9, %r14, %r18;
	@%p9 bra 	$L__BB0_20;
	setp.lt.s32 	%p10, %r14, %r10;
	@%p10 bra 	$L__BB0_16;
	shl.b32 	%r79, %r15, 2;
	add.s32 	%r81, %r21, %r79;
	ld.shared.f32 	%f51, [%r81+-4];
	shl.b32 	%r82, %r12, 2;
	add.s32 	%r84, %r27, %r82;
	ld.shared.f32 	%f52, [%r84+-4];
	mul.f32 	%f53, %f51, %f52;
	shl.b32 	%r85, %r10, 2;
	add.s32 	%r86, %r84, %r85;
	ld.shared.f32 	%f54, [%r86+-4];
	sub.f32 	%f55, %f54, %f53;
	st.shared.f32 	[%r86+-4], %f55;
$L__BB0_16:
	add.s32 	%r87, %r15, %r13;
	setp.lt.s32 	%p11, %r87, %r18;
	shl.b32 	%r88, %r15, 2;
	add.s32 	%r16, %r27, %r88;
	@%p11 bra 	$L__BB0_18;
	ld.shared.f32 	%f63, [%r16+-4];
	bra.uni 	$L__BB0_19;
$L__BB0_18:
	add.s32 	%r92, %r25, %r88;
	ld.shared.f32 	%f56, [%r92+-4];
	shl.b32 	%r93, %r10, 2;
	add.s32 	%r94, %r16, %r93;
	ld.shared.f32 	%f57, [%r94+-4];
	mul.f32 	%f58, %f56, %f57;
	ld.shared.f32 	%f59, [%r16+-4];
	sub.f32 	%f63, %f59, %f58;
$L__BB0_19:
	add.s32 	%r97, %r23, %r88;
	ld.shared.f32 	%f60, [%r97+-4];
	div.rn.f32 	%f61, %f63, %f60;
	st.shared.f32 	[%r16+-4], %f61;
$L__BB0_20:
	bar.sync 	0;
	shr.u32 	%r100, %r10, 1;
	setp.gt.u32 	%p12, %r10, 1;
	mov.u32 	%r99, %r10;
	@%p12 bra 	$L__BB0_13;
$L__BB0_21:
	ld.shared.f32 	%f62, [%r2];
	st.global.f32 	[%rd1], %f62;
	ret;

}
	// .globl	_Z32parallel_cyclic_reduction_devicePfS_S_S_i
.visible .entry _Z32parallel_cyclic_reduction_devicePfS_S_S_i(
	.param .u64 .ptr .align 1 _Z32parallel_cyclic_reduction_devicePfS_S_S_i_param_0,
	.param .u64 .ptr .align 1 _Z32parallel_cyclic_reduction_devicePfS_S_S_i_param_1,
	.param .u64 .ptr .align 1 _Z32parallel_cyclic_reduction_devicePfS_S_S_i_param_2,
	.param .u64 .ptr .align 1 _Z32parallel_cyclic_reduction_devicePfS_S_S_i_param_3,
	.param .u32 _Z32parallel_cyclic_reduction_devicePfS_S_S_i_param_4
)
{
	.reg .pred 	%p<8>;
	.reg .b32 	%r<32>;
	.reg .b32 	%f<53>;
	.reg .b64 	%rd<14>;
	// demoted variable
	.shared .align 4 .b8 _ZZ32parallel_cyclic_reduction_devicePfS_S_S_iE5lower[2048];
	// demoted variable
	.shared .align 4 .b8 _ZZ32parallel_cyclic_reduction_devicePfS_S_S_iE8diagonal[2048];
	// demoted variable
	.shared .align 4 .b8 _ZZ32parallel_cyclic_reduction_devicePfS_S_S_iE5upper[2048];
	// demoted variable
	.shared .align 4 .b8 _ZZ32parallel_cyclic_reduction_devicePfS_S_S_iE5equal[2048];
	ld.param.u64 	%rd2, [_Z32parallel_cyclic_reduction_devicePfS_S_S_i_param_0];
	ld.param.u64 	%rd3, [_Z32parallel_cyclic_reduction_devicePfS_S_S_i_param_1];
	ld.param.u64 	%rd4, [_Z32parallel_cyclic_reduction_devicePfS_S_S_i_param_2];
	ld.param.u64 	%rd5, [_Z32parallel_cyclic_reduction_devicePfS_S_S_i_param_3];
	ld.param.u32 	%r8, [_Z32parallel_cyclic_reduction_devicePfS_S_S_i_param_4];
	cvta.to.global.u64 	%rd6, %rd5;
	cvta.to.global.u64 	%rd7, %rd4;
	cvta.to.global.u64 	%rd8, %rd3;
	cvta.to.global.u64 	%rd9, %rd2;
	mov.u32 	%r1, %tid.x;
	mul.wide.u32 	%rd10, %r1, 4;
	add.s64 	%rd11, %rd9, %rd10;
	ld.global.f32 	%f20, [%rd11];
	shl.b32 	%r9, %r1, 2;
	mov.u32 	%r10, _ZZ32parallel_cyclic_reduction_devicePfS_S_S_iE5lower;
	add.s32 	%r2, %r10, %r9;
	st.shared.f32 	[%r2], %f20;
	add.s64 	%rd12, %rd8, %rd10;
	ld.global.f32 	%f21, [%rd12];
	mov.u32 	%r11, _ZZ32parallel_cyclic_reduction_devicePfS_S_S_iE8diagonal;
	add.s32 	%r3, %r11, %r9;
	st.shared.f32 	[%r3], %f21;
	add.s64 	%rd13, %rd7, %rd10;
	ld.global.f32 	%f22, [%rd13];
	mov.u32 	%r12, _ZZ32parallel_cyclic_reduction_devicePfS_S_S_iE5upper;
	add.s32 	%r4, %r12, %r9;
	st.shared.f32 	[%r4], %f22;
	add.s64 	%rd1, %rd6, %rd10;
	ld.global.f32 	%f23, [%rd1];
	mov.u32 	%r13, _ZZ32parallel_cyclic_reduction_devicePfS_S_S_iE5equal;
	add.s32 	%r5, %r13, %r9;
	st.shared.f32 	[%r5], %f23;
	bar.sync 	0;
	setp.lt.s32 	%p1, %r8, 2;
	@%p1 bra 	$L__BB1_10;
	mov.b32 	%r31, 1;
$L__BB1_2:
	setp.ge.u32 	%p2, %r1, %r8;
	@%p2 bra 	$L__BB1_7;
	ld.shared.f32 	%f51, [%r5];
	ld.shared.f32 	%f52, [%r3];
	setp.lt.s32 	%p3, %r1, %r31;
	@%p3 bra 	$L__BB1_5;
	ld.shared.f32 	%f25, [%r2];
	neg.f32 	%f26, %f25;
	sub.s32 	%r15, %r1, %r31;
	shl.b32 	%r16, %r15, 2;
	add.s32 	%r18, %r11, %r16;
	ld.shared.f32 	%f27, [%r18];
	div.rn.f32 	%f28, %f26, %f27;
	add.s32 	%r20, %r12, %r16;
	ld.shared.f32 	%f29, [%r20];
	fma.rn.f32 	%f52, %f28, %f29, %f52;
	add.s32 	%r22, %r13, %r16;
	ld.shared.f32 	%f30, [%r22];
	fma.rn.f32 	%f51, %f28, %f30, %f51;
	add.s32 	%r24, %r10, %r16;
	ld.shared.f32 	%f31, [%r24];
	mul.f32 	%f49, %f28, %f31;
$L__BB1_5:
	add.s32 	%r25, %r31, %r1;
	setp.ge.s32 	%p4, %r25, %r8;
	@%p4 bra 	$L__BB1_7;
	ld.shared.f32 	%f32, [%r4];
	neg.f32 	%f33, %f32;
	shl.b32 	%r26, %r31, 2;
	add.s32 	%r27, %r3, %r26;
	ld.shared.f32 	%f34, [%r27];
	div.rn.f32 	%f35, %f33, %f34;
	add.s32 	%r28, %r2, %r26;
	ld.shared.f32 	%f36, [%r28];
	fma.rn.f32 	%f52, %f35, %f36, %f52;
	add.s32 	%r29, %r5, %r26;
	ld.shared.f32 	%f37, [%r29];
	fma.rn.f32 	%f51, %f35, %f37, %f51;
	add.s32 	%r30, %r4, %r26;
	ld.shared.f32 	%f38, [%r30];
	mul.f32 	%f50, %f35, %f38;
$L__BB1_7:
	setp.ge.u32 	%p5, %r1, %r8;
	bar.sync 	0;
	@%p5 bra 	$L__BB1_9;
	st.shared.f32 	[%r2], %f49;
	st.shared.f32 	[%r4], %f50;
	st.shared.f32 	[%r5], %f51;
	st.shared.f32 	[%r3], %f52;
$L__BB1_9:
	bar.sync 	0;
	shl.b32 	%r31, %r31, 1;
	setp.lt.s32 	%p6, %r31, %r8;
	@%p6 bra 	$L__BB1_2;
$L__BB1_10:
	setp.ge.s32 	%p7, %r1, %r8;
	@%p7 bra 	$L__BB1_12;
	ld.shared.f32 	%f39, [%r5];
	ld.shared.f32 	%f40, [%r3];
	div.rn.f32 	%f41, %f39, %f40;
	st.global.f32 	[%rd1], %f41;
$L__BB1_12:
	ret;

}
	// .globl	_Z30hybrid_cyclic_reduction_devicePfS_S_S_i
.visible .entry _Z30hybrid_cyclic_reduction_devicePfS_S_S_i(
	.param .u64 .ptr .align 1 _Z30hybrid_cyclic_reduction_devicePfS_S_S_i_param_0,
	.param .u64 .ptr .align 1 _Z30hybrid_cyclic_reduction_devicePfS_S_S_i_param_1,
	.param .u64 .ptr .align 1 _Z30hybrid_cyclic_reduction_devicePfS_S_S_i_param_2,
	.param .u64 .ptr .align 1 _Z30hybrid_cyclic_reduction_devicePfS_S_S_i_param_3,
	.param .u32 _Z30hybrid_cyclic_reduction_devicePfS_S_S_i_param_4
)
{
	.reg .pred 	%p<18>;
	.reg .b32 	%r<115>;
	.reg .b32 	%f<93>;
	.reg .b64 	%rd<14>;
	// demoted variable
	.shared .align 4 .b8 _ZZ30hybrid_cyclic_reduction_devicePfS_S_S_iE5lower[2048];
	// demoted variable
	.shared .align 4 .b8 _ZZ30hybrid_cyclic_reduction_devicePfS_S_S_iE8diagonal[2048];
	// demoted variable
	.shared .align 4 .b8 _ZZ30hybrid_cyclic_reduction_devicePfS_S_S_iE5upper[2048];
	// demoted variable
	.shared .align 4 .b8 _ZZ30hybrid_cyclic_reduction_devicePfS_S_S_iE5equal[2048];
	ld.param.u64 	%rd2, [_Z30hybrid_cyclic_reduction_devicePfS_S_S_i_param_0];
	ld.param.u64 	%rd3, [_Z30hybrid_cyclic_reduction_devicePfS_S_S_i_param_1];
	ld.param.u64 	%rd4, [_Z30hybrid_cyclic_reduction_devicePfS_S_S_i_param_2];
	ld.param.u64 	%rd5, [_Z30hybrid_cyclic_reduction_devicePfS_S_S_i_param_3];
	ld.param.u32 	%r26, [_Z30hybrid_cyclic_reduction_devicePfS_S_S_i_param_4];
	cvta.to.global.u64 	%rd6, %rd5;
	cvta.to.global.u64 	%rd7, %rd4;
	cvta.to.global.u64 	%rd8, %rd3;
	cvta.to.global.u64 	%rd9, %rd2;
	mov.u32 	%r1, %tid.x;
	mul.wide.u32 	%rd10, %r1, 4;
	add.s64 	%rd11, %rd9, %rd10;
	ld.global.f32 	%f23, [%rd11];
	shl.b32 	%r28, %r1, 2;
	mov.u32 	%r29, _ZZ30hybrid_cyclic_reduction_devicePfS_S_S_iE5lower;
	add.s32 	%r30, %r29, %r28;
	st.shared.f32 	[%r30], %f23;
	add.s64 	%rd12, %rd8, %rd10;
	ld.global.f32 	%f24, [%rd12];
	mov.u32 	%r31, _ZZ30hybrid_cyclic_reduction_devicePfS_S_S_iE8diagonal;
	add.s32 	%r32, %r31, %r28;
	st.shared.f32 	[%r32], %f24;
	add.s64 	%rd13, %rd7, %rd10;
	ld.global.f32 	%f25, [%rd13];
	mov.u32 	%r33, _ZZ30hybrid_cyclic_reduction_devicePfS_S_S_iE5upper;
	add.s32 	%r34, %r33, %r28;
	st.shared.f32 	[%r34], %f25;
	add.s64 	%rd1, %rd6, %rd10;
	ld.global.f32 	%f26, [%rd1];
	mov.u32 	%r35, _ZZ30hybrid_cyclic_reduction_devicePfS_S_S_iE5equal;
	add.s32 	%r2, %r35, %r28;
	st.shared.f32 	[%r2], %f26;
	bar.sync 	0;
	setp.lt.s32 	%p1, %r26, 384;
	mov.b32 	%r111, 1;
	@%p1 bra 	$L__BB2_8;
	mov.b32 	%r111, 1;
$L__BB2_2:
	mov.u32 	%r3, %r111;
	shl.b32 	%r111, %r3, 1;
	mad.lo.s32 	%r6, %r111, %r1, %r111;
	add.s32 	%r5, %r6, -1;
	setp.ge.s32 	%p2, %r5, %r26;
	@%p2 bra 	$L__BB2_7;
	setp.lt.s32 	%p3, %r5, %r3;
	@%p3 bra 	$L__BB2_5;
	shl.b32 	%r37, %r6, 2;
	add.s32 	%r39, %r29, %r37;
	ld.shared.f32 	%f27, [%r39+-4];
	neg.f32 	%f28, %f27;
	sub.s32 	%r40, %r6, %r3;
	shl.b32 	%r41, %r40, 2;
	add.s32 	%r43, %r31, %r41;
	ld.shared.f32 	%f29, [%r43+-4];
	div.rn.f32 	%f30, %f28, %f29;
	add.s32 	%r45, %r35, %r41;
	ld.shared.f32 	%f31, [%r45+-4];
	shl.b32 	%r46, %r3, 2;
	add.s32 	%r47, %r45, %r46;
	ld.shared.f32 	%f32, [%r47+-4];
	fma.rn.f32 	%f33, %f30, %f31, %f32;
	st.shared.f32 	[%r47+-4], %f33;
	add.s32 	%r49, %r33, %r41;
	ld.shared.f32 	%f34, [%r49+-4];
	add.s32 	%r50, %r43, %r46;
	ld.shared.f32 	%f35, [%r50+-4];
	fma.rn.f32 	%f36, %f30, %f34, %f35;
	st.shared.f32 	[%r50+-4], %f36;
	add.s32 	%r51, %r29, %r41;
	ld.shared.f32 	%f37, [%r51+-4];
	mul.f32 	%f38, %f30, %f37;
	st.shared.f32 	[%r39+-4], %f38;
$L__BB2_5:
	add.s32 	%r7, %r5, %r3;
	setp.ge.s32 	%p4, %r7, %r26;
	@%p4 bra 	$L__BB2_7;
	shl.b32 	%r52, %r7, 2;
	shl.b32 	%r53, %r6, 2;
	add.s32 	%r55, %r33, %r53;
	ld.shared.f32 	%f39, [%r55+-4];
	neg.f32 	%f40, %f39;
	add.s32 	%r56, %r52, 4;
	add.s32 	%r58, %r31, %r56;
	ld.shared.f32 	%f41, [%r58+-4];
	div.rn.f32 	%f42, %f40, %f41;
	add.s32 	%r60, %r35, %r56;
	ld.shared.f32 	%f43, [%r60+-4];
	add.s32 	%r61, %r35, %r53;
	ld.shared.f32 	%f44, [%r61+-4];
	fma.rn.f32 	%f45, %f42, %f43, %f44;
	st.shared.f32 	[%r61+-4], %f45;
	add.s32 	%r63, %r29, %r56;
	ld.shared.f32 	%f46, [%r63+-4];
	add.s32 	%r64, %r31, %r53;
	ld.shared.f32 	%f47, [%r64+-4];
	fma.rn.f32 	%f48, %f42, %f46, %f47;
	st.shared.f32 	[%r64+-4], %f48;
	shl.b32 	%r65, %r3, 2;
	add.s32 	%r66, %r55, %r65;
	ld.shared.f32 	%f49, [%r66+-4];
	mul.f32 	%f50, %f42, %f49;
	st.shared.f32 	[%r55+-4], %f50;
$L__BB2_7:
	bar.sync 	0;
	mul.lo.s32 	%r67, %r3, 768;
	setp.le.s32 	%p5, %r67, %r26;
	@%p5 bra 	$L__BB2_2;
$L__BB2_8:
	mad.lo.s32 	%r10, %r111, %r1, %r111;
	add.s32 	%r9, %r10, -1;
	setp.ge.s32 	%p6, %r111, %r26;
	shl.b32 	%r68, %r10, 2;
	add.s32 	%r11, %r31, %r68;
	add.s32 	%r12, %r35, %r68;
	@%p6 bra 	$L__BB2_18;
	add.s32 	%r13, %r29, %r68;
	add.s32 	%r14, %r33, %r68;
	mov.u32 	%r112, %r111;
$L__BB2_10:
	setp.ge.s32 	%p7, %r9, %r26;
	@%p7 bra 	$L__BB2_15;
	ld.shared.f32 	%f90, [%r12+-4];
	ld.shared.f32 	%f91, [%r11+-4];
	setp.lt.s32 	%p8, %r9, %r112;
	@%p8 bra 	$L__BB2_13;
	ld.shared.f32 	%f52, [%r13+-4];
	neg.f32 	%f53, %f52;
	sub.s32 	%r74, %r10, %r112;
	shl.b32 	%r75, %r74, 2;
	add.s32 	%r77, %r31, %r75;
	ld.shared.f32 	%f54, [%r77+-4];
	div.rn.f32 	%f55, %f53, %f54;
	add.s32 	%r79, %r33, %r75;
	ld.shared.f32 	%f56, [%r79+-4];
	fma.rn.f32 	%f91, %f55, %f56, %f91;
	add.s32 	%r81, %r35, %r75;
	ld.shared.f32 	%f57, [%r81+-4];
	fma.rn.f32 	%f90, %f55, %f57, %f90;
	add.s32 	%r83, %r29, %r75;
	ld.shared.f32 	%f58, [%r83+-4];
	mul.f32 	%f88, %f55, %f58;
$L__BB2_13:
	add.s32 	%r84, %r112, %r9;
	setp.ge.s32 	%p9, %r84, %r26;
	@%p9 bra 	$L__BB2_15;
	ld.shared.f32 	%f59, [%r14+-4];
	neg.f32 	%f60, %f59;
	shl.b32 	%r85, %r112, 2;
	add.s32 	%r86, %r11, %r85;
	ld.shared.f32 	%f61, [%r86+-4];
	div.rn.f32 	%f62, %f60, %f61;
	add.s32 	%r87, %r13, %r85;
	ld.shared.f32 	%f63, [%r87+-4];
	fma.rn.f32 	%f91, %f62, %f63, %f91;
	add.s32 	%r88, %r12, %r85;
	ld.shared.f32 	%f64, [%r88+-4];
	fma.rn.f32 	%f90, %f62, %f64, %f90;
	add.s32 	%r89, %r14, %r85;
	ld.shared.f32 	%f65, [%r89+-4];
	mul.f32 	%f89, %f62, %f65;
$L__BB2_15:
	setp.ge.s32 	%p10, %r9, %r26;
	bar.sync 	0;
	@%p10 bra 	$L__BB2_17;
	st.shared.f32 	[%r13+-4], %f88;
	st.shared.f32 	[%r14+-4], %f89;
	st.shared.f32 	[%r12+-4], %f90;
	st.shared.f32 	[%r11+-4], %f91;
$L__BB2_17:
	bar.sync 	0;
	shl.b32 	%r112, %r112, 1;
	setp.lt.s32 	%p11, %r112, %r26;
	@%p11 bra 	$L__BB2_10;
$L__BB2_18:
	setp.ge.s32 	%p12, %r9, %r26;
	@%p12 bra 	$L__BB2_20;
	ld.shared.f32 	%f66, [%r12+-4];
	ld.shared.f32 	%f67, [%r11+-4];
	div.rn.f32 	%f68, %f66, %f67;
	st.shared.f32 	[%r12+-4], %f68;
$L__BB2_20:
	bar.sync 	0;
	shr.s32 	%r113, %r111, 1;
	setp.lt.s32 	%p13, %r113, 1;
	@%p13 bra 	$L__BB2_29;
$L__BB2_21:
	mov.u32 	%r18, %r113;
	and.b32  	%r90, %r111, -2;
	mul.lo.s32 	%r20, %r90, %r1;
	add.s32 	%r21, %r18, -1;
	add.s32 	%r22, %r21, %r20;
	add.s32 	%r23, %r18, %r20;
	setp.ge.s32 	%p14, %r22, %r26;
	@%p14 bra 	$L__BB2_28;
	setp.lt.s32 	%p15, %r22, %r18;
	@%p15 bra 	$L__BB2_24;
	shl.b32 	%r91, %r23, 2;
	add.s32 	%r93, %r29, %r91;
	ld.shared.f32 	%f69, [%r93+-4];
	shl.b32 	%r94, %r20, 2;
	add.s32 	%r96, %r35, %r94;
	ld.shared.f32 	%f70, [%r96+-4];
	mul.f32 	%f71, %f69, %f70;
	shl.b32 	%r97, %r18, 2;
	add.s32 	%r98, %r96, %r97;
	ld.shared.f32 	%f72, [%r98+-4];
	sub.f32 	%f73, %f72, %f71;
	st.shared.f32 	[%r98+-4], %f73;
$L__BB2_24:
	add.s32 	%r99, %r23, %r21;
	setp.lt.s32 	%p16, %r99, %r26;
	shl.b32 	%r100, %r23, 2;
	add.s32 	%r24, %r35, %r100;
	@%p16 bra 	$L__BB2_26;
	ld.shared.f32 	%f92, [%r24+-4];
	bra.uni 	$L__BB2_27;
$L__BB2_26:
	add.s32 	%r104, %r33, %r100;
	ld.shared.f32 	%f74, [%r104+-4];
	shl.b32 	%r105, %r18, 2;
	add.s32 	%r106, %r24, %r105;
	ld.shared.f32 	%f75, [%r106+-4];
	mul.f32 	%f76, %f74, %f75;
	ld.shared.f32 	%f77, [%r24+-4];
	sub.f32 	%f92, %f77, %f76;
$L__BB2_27:
	add.s32 	%r109, %r31, %r100;
	ld.shared.f32 	%f78, [%r109+-4];
	div.rn.f32 	%f79, %f92, %f78;
	st.shared.f32 	[%r24+-4], %f79;
$L__BB2_28:
	bar.sync 	0;
	shr.u32 	%r113, %r18, 1;
	setp.gt.u32 	%p17, %r18, 1;
	mov.u32 	%r111, %r18;
	@%p17 bra 	$L__BB2_21;
$L__BB2_29:
	ld.shared.f32 	%f80, [%r2];
	st.global.f32 	[%rd1], %f80;
	ret;

}


// ===== COMPILED SASS (sm_100) =====

	.target	sm_100

	.elftype	@"ET_EXEC"


//--------------------- .note.nv.tkinfo           --------------------------
	.section	.note.nv.tkinfo,"",@"SHT_NOTE"
	.sectionflags	@"SHF_NOTE_NV_TKINFO"
	.tkinfo
        /*0018*/ 	.word	0x00000002
        /*0030*/ 	.string	""
        /*0030*/ 	.string	"ptxas"
        /*0030*/ 	.string	"Cuda compilation tools, release 13.0, V13.0.88"
        /*0030*/ 	.string	"Build cuda_13.0.r13.0/compiler.36424714_0"
        /*0030*/ 	.string	"-arch sm_100 -m 64 "



//--------------------- .note.nv.cuinfo           --------------------------
	.section	.note.nv.cuinfo,"",@"SHT_NOTE"
	.sectionflags	@"SHF_NOTE_NV_CUINFO"
        /*0018*/ 	.short	0x0002
        /*001a*/ 	.short	0x0064
        /*001c*/ 	.short	0x0082
	.zero		2


//--------------------- .nv.info                  --------------------------
	.section	.nv.info,"",@"SHT_CUDA_INFO"
	.align	4


	//----- nvinfo : EIATTR_REGCOUNT
	.align		4
        /*0000*/ 	.byte	0x04, 0x2f
        /*0002*/ 	.short	(.L_1 - .L_0)
	.align		4
.L_0:
        /*0004*/ 	.word	index@(_Z23cyclic_reduction_devicePfS_S_S_i)
        /*0008*/ 	.word	0x00000019


	//----- nvinfo : EIATTR_FRAME_SIZE
	.align		4
.L_1:
        /*000c*/ 	.byte	0x04, 0x11
        /*000e*/ 	.short	(.L_3 - .L_2)
	.align		4
.L_2:
        /*0010*/ 	.word	index@($__internal_2_$__cuda_sm3x_div_rn_noftz_f32_slowpath)
        /*0014*/ 	.word	0x00000000


	//----- nvinfo : EIATTR_FRAME_SIZE
	.align		4
.L_3:
        /*0018*/ 	.byte	0x04, 0x11
        /*001a*/ 	.short	(.L_5 - .L_4)
	.align		4
.L_4:
        /*001c*/ 	.word	index@(_Z23cyclic_reduction_devicePfS_S_S_i)
        /*0020*/ 	.word	0x00000000


	//----- nvinfo : EIATTR_REGCOUNT
	.align		4
.L_5:
        /*0024*/ 	.byte	0x04, 0x2f
        /*0026*/ 	.short	(.L_7 - .L_6)
	.align		4
.L_6:
        /*0028*/ 	.word	index@(_Z32parallel_cyclic_reduction_devicePfS_S_S_i)
        /*002c*/ 	.word	0x00000019


	//----- nvinfo : EIATTR_FRAME_SIZE
	.align		4
.L_7:
        /*0030*/ 	.byte	0x04, 0x11
        /*0032*/ 	.short	(.L_9 - .L_8)
	.align		4
.L_8:
        /*0034*/ 	.word	index@($__internal_1_$__cuda_sm3x_div_rn_noftz_f32_slowpath)
        /*0038*/ 	.word	0x00000000


	//----- nvinfo : EIATTR_FRAME_SIZE
	.align		4
.L_9:
        /*003c*/ 	.byte	0x04, 0x11
        /*003e*/ 	.short	(.L_11 - .L_10)
	.align		4
.L_10:
        /*0040*/ 	.word	index@(_Z32parallel_cyclic_reduction_devicePfS_S_S_i)
        /*0044*/ 	.word	0x00000000


	//----- nvinfo : EIATTR_REGCOUNT
	.align		4
.L_11:
        /*0048*/ 	.byte	0x04, 0x2f
        /*004a*/ 	.short	(.L_13 - .L_12)
	.align		4
.L_12:
        /*004c*/ 	.word	index@(_Z30hybrid_cyclic_reduction_devicePfS_S_S_i)
        /*0050*/ 	.word	0x0000001e


	//----- nvinfo : EIATTR_FRAME_SIZE
	.align		4
.L_13:
        /*0054*/ 	.byte	0x04, 0x11
        /*0056*/ 	.short	(.L_15 - .L_14)
	.align		4
.L_14:
        /*0058*/ 	.word	index@($__internal_0_$__cuda_sm3x_div_rn_noftz_f32_slowpath)
        /*005c*/ 	.word	0x00000000


	//----- nvinfo : EIATTR_FRAME_SIZE
	.align		4
.L_15:
        /*0060*/ 	.byte	0x04, 0x11
        /*0062*/ 	.short	(.L_17 - .L_16)
	.align		4
.L_16:
        /*0064*/ 	.word	index@(_Z30hybrid_cyclic_reduction_devicePfS_S_S_i)
        /*0068*/ 	.word	0x00000000


	//----- nvinfo : EIATTR_MIN_STACK_SIZE
	.align		4
.L_17:
        /*006c*/ 	.byte	0x04, 0x12
        /*006e*/ 	.short	(.L_19 - .L_18)
	.align		4
.L_18:
        /*0070*/ 	.word	index@(_Z30hybrid_cyclic_reduction_devicePfS_S_S_i)
        /*0074*/ 	.word	0x00000000


	//----- nvinfo : EIATTR_MIN_STACK_SIZE
	.align		4
.L_19:
        /*0078*/ 	.byte	0x04, 0x12
        /*007a*/ 	.short	(.L_21 - .L_20)
	.align		4
.L_20:
        /*007c*/ 	.word	index@(_Z32parallel_cyclic_reduction_devicePfS_S_S_i)
        /*0080*/ 	.word	0x00000000


	//----- nvinfo : EIATTR_MIN_STACK_SIZE
	.align		4
.L_21:
        /*0084*/ 	.byte	0x04, 0x12
        /*0086*/ 	.short	(.L_23 - .L_22)
	.align		4
.L_22:
        /*0088*/ 	.word	index@(_Z23cyclic_reduction_devicePfS_S_S_i)
        /*008c*/ 	.word	0x00000000
.L_23:


//--------------------- .nv.compat                --------------------------
	.section	.nv.compat,"",@"SHT_CUDA_COMPAT_INFO"
	.align	4
        /*0000*/ 	.byte	0x02, 0x09, 0x00, 0x00, 0x02, 0x02, 0x01, 0x00, 0x02, 0x05, 0x05, 0x00, 0x03, 0x07, 0x01, 0x01
        /*0010*/ 	.byte	0x02, 0x03, 0x00, 0x00, 0x02, 0x06, 0x01, 0x00, 0x04, 0x0b, 0x08, 0x00, 0x01, 0x00, 0x00, 0x00
        /*0020*/ 	.byte	0x00, 0x00, 0x00, 0x00


//--------------------- .nv.info._Z30hybrid_cyclic_reduction_devicePfS_S_S_i --------------------------
	.section	.nv.info._Z30hybrid_cyclic_reduction_devicePfS_S_S_i,"",@"SHT_CUDA_INFO"
	.sectionflags	@""
	.align	4


	//----- nvinfo : EIATTR_CUDA_API_VERSION
	.align		4
        /*0000*/ 	.byte	0x04, 0x37
        /*0002*/ 	.short	(.L_25 - .L_24)
.L_24:
        /*0004*/ 	.word	0x00000082


	//----- nvinfo : EIATTR_KPARAM_INFO
	.align		4
.L_25:
        /*0008*/ 	.byte	0x04, 0x17
        /*000a*/ 	.short	(.L_27 - .L_26)
.L_26:
        /*000c*/ 	.word	0x00000000
        /*0010*/ 	.short	0x0004
        /*0012*/ 	.short	0x0020
        /*0014*/ 	.byte	0x00, 0xf0, 0x11, 0x00


	//----- nvinfo : EIATTR_KPARAM_INFO
	.align		4
.L_27:
        /*0018*/ 	.byte	0x04, 0x17
        /*001a*/ 	.short	(.L_29 - .L_28)
.L_28:
        /*001c*/ 	.word	0x00000000
        /*0020*/ 	.short	0x0003
        /*0022*/ 	.short	0x0018
        /*0024*/ 	.byte	0x00, 0xf5, 0x21, 0x00


	//----- nvinfo : EIATTR_KPARAM_INFO
	.align		4
.L_29:
        /*0028*/ 	.byte	0x04, 0x17
        /*002a*/ 	.short	(.L_31 - .L_30)
.L_30:
        /*002c*/ 	.word	0x00000000
        /*0030*/ 	.short	0x0002
        /*0032*/ 	.short	0x0010
        /*0034*/ 	.byte	0x00, 0xf5, 0x21, 0x00


	//----- nvinfo : EIATTR_KPARAM_INFO
	.align		4
.L_31:
        /*0038*/ 	.byte	0x04, 0x17
        /*003a*/ 	.short	(.L_33 - .L_32)
.L_32:
        /*003c*/ 	.word	0x00000000
        /*0040*/ 	.short	0x0001
        /*0042*/ 	.short	0x0008
        /*0044*/ 	.byte	0x00, 0xf5, 0x21, 0x00


	//----- nvinfo : EIATTR_KPARAM_INFO
	.align		4
.L_33:
        /*0048*/ 	.byte	0x04, 0x17
        /*004a*/ 	.short	(.L_35 - .L_34)
.L_34:
        /*004c*/ 	.word	0x00000000
        /*0050*/ 	.short	0x0000
        /*0052*/ 	.short	0x0000
        /*0054*/ 	.byte	0x00, 0xf5, 0x21, 0x00


	//----- nvinfo : EIATTR_SPARSE_MMA_MASK
	.align		4
.L_35:
        /*0058*/ 	.byte	0x03, 0x50
        /*005a*/ 	.short	0x0000


	//----- nvinfo : EIATTR_MAXREG_COUNT
	.align		4
        /*005c*/ 	.byte	0x03, 0x1b
        /*005e*/ 	.short	0x00ff


	//----- nvinfo : EIATTR_NUM_BARRIERS
	.align		4
        /*0060*/ 	.byte	0x02, 0x4c
        /*0062*/ 	.byte	0x01
	.zero		1


	//----- nvinfo : EIATTR_MERCURY_ISA_VERSION
	.align		4
        /*0064*/ 	.byte	0x03, 0x5f
        /*0066*/ 	.short	0x0101


	//----- nvinfo : EIATTR_VRC_CTA_INIT_COUNT
	.align		4
        /*0068*/ 	.byte	0x02, 0x4a
	.zero		1
	.zero		1


	//----- nvinfo : EIATTR_EXIT_INSTR_OFFSETS
	.align		4
        /*006c*/ 	.byte	0x04, 0x1c
        /*006e*/ 	.short	(.L_37 - .L_36)


	//   ....[0]....
.L_36:
        /*0070*/ 	.word	0x00001260


	//----- nvinfo : EIATTR_CRS_STACK_SIZE
	.align		4
.L_37:
        /*0074*/ 	.byte	0x04, 0x1e
        /*0076*/ 	.short	(.L_39 - .L_38)
.L_38:
        /*0078*/ 	.word	0x00000000


	//----- nvinfo : EIATTR_CBANK_PARAM_SIZE
	.align		4
.L_39:
        /*007c*/ 	.byte	0x03, 0x19
        /*007e*/ 	.short	0x0024


	//----- nvinfo : EIATTR_PARAM_CBANK
	.align		4
        /*0080*/ 	.byte	0x04, 0x0a
        /*0082*/ 	.short	(.L_41 - .L_40)
	.align		4
.L_40:
        /*0084*/ 	.word	index@(.nv.constant0._Z30hybrid_cyclic_reduction_devicePfS_S_S_i)
        /*0088*/ 	.short	0x0380
        /*008a*/ 	.short	0x0024


	//----- nvinfo : EIATTR_SW_WAR
	.align		4
.L_41:
        /*008c*/ 	.byte	0x04, 0x36
        /*008e*/ 	.short	(.L_43 - .L_42)
.L_42:
        /*0090*/ 	.word	0x00000008
.L_43:


//--------------------- .nv.info._Z32parallel_cyclic_reduction_devicePfS_S_S_i --------------------------
	.section	.nv.info._Z32parallel_cyclic_reduction_devicePfS_S_S_i,"",@"SHT_CUDA_INFO"
	.sectionflags	@""
	.align	4


	//----- nvinfo : EIATTR_CUDA_API_VERSION
	.align		4
        /*0000*/ 	.byte	0x04, 0x37
        /*0002*/ 	.short	(.L_45 - .L_44)
.L_44:
        /*0004*/ 	.word	0x00000082


	//----- nvinfo : EIATTR_KPARAM_INFO
	.align		4
.L_45:
        /*0008*/ 	.byte	0x04, 0x17
        /*000a*/ 	.short	(.L_47 - .L_46)
.L_46:
        /*000c*/ 	.word	0x00000000
        /*0010*/ 	.short	0x0004
        /*0012*/ 	.short	0x0020
        /*0014*/ 	.byte	0x00, 0xf0, 0x11, 0x00


	//----- nvinfo : EIATTR_KPARAM_INFO
	.align		4
.L_47:
        /*0018*/ 	.byte	0x04, 0x17
        /*001a*/ 	.short	(.L_49 - .L_48)
.L_48:
        /*001c*/ 	.word	0x00000000
        /*0020*/ 	.short	0x0003
        /*0022*/ 	.short	0x0018
        /*0024*/ 	.byte	0x00, 0xf5, 0x21, 0x00


	//----- nvinfo : EIATTR_KPARAM_INFO
	.align		4
.L_49:
        /*0028*/ 	.byte	0x04, 0x17
        /*002a*/ 	.short	(.L_51 - .L_50)
.L_50:
        /*002c*/ 	.word	0x00000000
        /*0030*/ 	.short	0x0002
        /*0032*/ 	.short	0x0010
        /*0034*/ 	.byte	0x00, 0xf5, 0x21, 0x00


	//----- nvinfo : EIATTR_KPARAM_INFO
	.align		4
.L_51:
        /*0038*/ 	.byte	0x04, 0x17
        /*003a*/ 	.short	(.L_53 - .L_52)
.L_52:
        /*003c*/ 	.word	0x00000000
        /*0040*/ 	.short	0x0001
        /*0042*/ 	.short	0x0008
        /*0044*/ 	.byte	0x00, 0xf5, 0x21, 0x00


	//----- nvinfo : EIATTR_KPARAM_INFO
	.align		4
.L_53:
        /*0048*/ 	.byte	0x04, 0x17
        /*004a*/ 	.short	(.L_55 - .L_54)
.L_54:
        /*004c*/ 	.word	0x00000000
        /*0050*/ 	.short	0x0000
        /*0052*/ 	.short	0x0000
        /*0054*/ 	.byte	0x00, 0xf5, 0x21, 0x00


	//----- nvinfo : EIATTR_SPARSE_MMA_MASK
	.align		4
.L_55:
        /*0058*/ 	.byte	0x03, 0x50
        /*005a*/ 	.short	0x0000


	//----- nvinfo : EIATTR_MAXREG_COUNT
	.align		4
        /*005c*/ 	.byte	0x03, 0x1b
        /*005e*/ 	.short	0x00ff


	//----- nvinfo : EIATTR_NUM_BARRIERS
	.align		4
        /*0060*/ 	.byte	0x02, 0x4c
        /*0062*/ 	.byte	0x01
	.zero		1


	//----- nvinfo : EIATTR_MERCURY_ISA_VERSION
	.align		4
        /*0064*/ 	.byte	0x03, 0x5f
        /*0066*/ 	.short	0x0101


	//----- nvinfo : EIATTR_VRC_CTA_INIT_COUNT
	.align		4
        /*0068*/ 	.byte	0x02, 0x4a
	.zero		1
	.zero		1


	//----- nvinfo : EIATTR_EXIT_INSTR_OFFSETS
	.align		4
        /*006c*/ 	.byte	0x04, 0x1c
        /*006e*/ 	.short	(.L_57 - .L_56)


	//   ....[0]....
.L_56:
        /*0070*/ 	.word	0x00000730


	//   ....[1]....
        /*0074*/ 	.word	0x00000840


	//----- nvinfo : EIATTR_CRS_STACK_SIZE
	.align		4
.L_57:
        /*0078*/ 	.byte	0x04, 0x1e
        /*007a*/ 	.short	(.L_59 - .L_58)
.L_58:
        /*007c*/ 	.word	0x00000000


	//----- nvinfo : EIATTR_CBANK_PARAM_SIZE
	.align		4
.L_59:
        /*0080*/ 	.byte	0x03, 0x19
        /*0082*/ 	.short	0x0024


	//----- nvinfo : EIATTR_PARAM_CBANK
	.align		4
        /*0084*/ 	.byte	0x04, 0x0a
        /*0086*/ 	.short	(.L_61 - .L_60)
	.align		4
.L_60:
        /*0088*/ 	.word	index@(.nv.constant0._Z32parallel_cyclic_reduction_devicePfS_S_S_i)
        /*008c*/ 	.short	0x0380
        /*008e*/ 	.short	0x0024


	//----- nvinfo : EIATTR_SW_WAR
	.align		4
.L_61:
        /*0090*/ 	.byte	0x04, 0x36
        /*0092*/ 	.short	(.L_63 - .L_62)
.L_62:
        /*0094*/ 	.word	0x00000008
.L_63:


//--------------------- .nv.info._Z23cyclic_reduction_devicePfS_S_S_i --------------------------
	.section	.nv.info._Z23cyclic_reduction_devicePfS_S_S_i,"",@"SHT_CUDA_INFO"
	.sectionflags	@""
	.align	4


	//----- nvinfo : EIATTR_CUDA_API_VERSION
	.align		4
        /*0000*/ 	.byte	0x04, 0x37
        /*0002*/ 	.short	(.L_65 - .L_64)
.L_64:
        /*0004*/ 	.word	0x00000082


	//----- nvinfo : EIATTR_KPARAM_INFO
	.align		4
.L_65:
        /*0008*/ 	.byte	0x04, 0x17
        /*000a*/ 	.short	(.L_67 - .L_66)
.L_66:
        /*000c*/ 	.word	0x00000000
        /*0010*/ 	.short	0x0004
        /*0012*/ 	.short	0x0020
        /*0014*/ 	.byte	0x00, 0xf0, 0x11, 0x00


	//----- nvinfo : EIATTR_KPARAM_INFO
	.align		4
.L_67:
        /*0018*/ 	.byte	0x04, 0x17
        /*001a*/ 	.short	(.L_69 - .L_68)
.L_68:
        /*001c*/ 	.word	0x00000000
        /*0020*/ 	.short	0x0003
        /*0022*/ 	.short	0x0018
        /*0024*/ 	.byte	0x00, 0xf5, 0x21, 0x00


	//----- nvinfo : EIATTR_KPARAM_INFO
	.align		4
.L_69:
        /*0028*/ 	.byte	0x04, 0x17
        /*002a*/ 	.short	(.L_71 - .L_70)
.L_70:
        /*002c*/ 	.word	0x00000000
        /*0030*/ 	.short	0x0002
        /*0032*/ 	.short	0x0010
        /*0034*/ 	.byte	0x00, 0xf5, 0x21, 0x00


	//----- nvinfo : EIATTR_KPARAM_INFO
	.align		4
.L_71:
        /*0038*/ 	.byte	0x04, 0x17
        /*003a*/ 	.short	(.L_73 - .L_72)
.L_72:
        /*003c*/ 	.word	0x00000000
        /*0040*/ 	.short	0x0001
        /*0042*/ 	.short	0x0008
        /*0044*/ 	.byte	0x00, 0xf5, 0x21, 0x00


	//----- nvinfo : EIATTR_KPARAM_INFO
	.align		4
.L_73:
        /*0048*/ 	.byte	0x04, 0x17
        /*004a*/ 	.short	(.L_75 - .L_74)
.L_74:
        /*004c*/ 	.word	0x00000000
        /*0050*/ 	.short	0x0000
        /*0052*/ 	.short	0x0000
        /*0054*/ 	.byte	0x00, 0xf5, 0x21, 0x00


	//----- nvinfo : EIATTR_SPARSE_MMA_MASK
	.align		4
.L_75:
        /*0058*/ 	.byte	0x03, 0x50
        /*005a*/ 	.short	0x0000


	//----- nvinfo : EIATTR_MAXREG_COUNT
	.align		4
        /*005c*/ 	.byte	0x03, 0x1b
        /*005e*/ 	.short	0x00ff


	//----- nvinfo : EIATTR_NUM_BARRIERS
	.align		4
        /*0060*/ 	.byte	0x02, 0x4c
        /*0062*/ 	.byte	0x01
	.zero		1


	//----- nvinfo : EIATTR_MERCURY_ISA_VERSION
	.align		4
        /*0064*/ 	.byte	0x03, 0x5f
        /*0066*/ 	.short	0x0101


	//----- nvinfo : EIATTR_VRC_CTA_INIT_COUNT
	.align		4
        /*0068*/ 	.byte	0x02, 0x4a
	.zero		1
	.zero		1


	//----- nvinfo : EIATTR_EXIT_INSTR_OFFSETS
	.align		4
        /*006c*/ 	.byte	0x04, 0x1c
        /*006e*/ 	.short	(.L_77 - .L_76)


	//   ....[0]....
.L_76:
        /*0070*/ 	.word	0x00001160


	//----- nvinfo : EIATTR_CRS_STACK_SIZE
	.align		4
.L_77:
        /*0074*/ 	.byte	0x04, 0x1e
        /*0076*/ 	.short	(.L_79 - .L_78)
.L_78:
        /*0078*/ 	.word	0x00000000


	//----- nvinfo : EIATTR_CBANK_PARAM_SIZE
	.align		4
.L_79:
        /*007c*/ 	.byte	0x03, 0x19
        /*007e*/ 	.short	0x0024


	//----- nvinfo : EIATTR_PARAM_CBANK
	.align		4
        /*0080*/ 	.byte	0x04, 0x0a
        /*0082*/ 	.short	(.L_81 - .L_80)
	.align		4
.L_80:
        /*0084*/ 	.word	index@(.nv.constant0._Z23cyclic_reduction_devicePfS_S_S_i)
        /*0088*/ 	.short	0x0380
        /*008a*/ 	.short	0x0024


	//----- nvinfo : EIATTR_SW_WAR
	.align		4
.L_81:
        /*008c*/ 	.byte	0x04, 0x36
        /*008e*/ 	.short	(.L_83 - .L_82)
.L_82:
        /*0090*/ 	.word	0x00000008
.L_83:


//--------------------- .nv.callgraph             --------------------------
	.section	.nv.callgraph,"",@"SHT_CUDA_CALLGRAPH"
	.align	4
	.sectionentsize	8
	.align		4
        /*0000*/ 	.word	0x00000000
	.align		4
        /*0004*/ 	.word	0xffffffff
	.align		4
        /*0008*/ 	.word	0x00000000
	.align		4
        /*000c*/ 	.word	0xfffffffe
	.align		4
        /*0010*/ 	.word	0x00000000
	.align		4
        /*0014*/ 	.word	0xfffffffd
	.align		4
        /*0018*/ 	.word	0x00000000
	.align		4
        /*001c*/ 	.word	0xfffffffc


//--------------------- .text._Z30hybrid_cyclic_reduction_devicePfS_S_S_i --------------------------
	.section	.text._Z30hybrid_cyclic_reduction_devicePfS_S_S_i,"ax",@progbits
	.align	128
        .global         _Z30hybrid_cyclic_reduction_devicePfS_S_S_i
        .type           _Z30hybrid_cyclic_reduction_devicePfS_S_S_i,@function
        .size           _Z30hybrid_cyclic_reduction_devicePfS_S_S_i,(.L_x_101 - _Z30hybrid_cyclic_reduction_devicePfS_S_S_i)
        .other          _Z30hybrid_cyclic_reduction_devicePfS_S_S_i,@"STO_CUDA_ENTRY STV_DEFAULT"
_Z30hybrid_cyclic_reduction_devicePfS_S_S_i:
.text._Z30hybrid_cyclic_reduction_devicePfS_S_S_i:
[----:B------:R-:W-:Y:S01]  /*0000*/  LDC R1, c[0x0][0x37c] ;  /* 0x0000df00ff017b82 */ /* 0x000fe20000000800 */
[----:B------:R-:W0:Y:S07]  /*0010*/  S2R R4, SR_TID.X ;  /* 0x0000000000047919 */ /* 0x000e2e0000002100 */
[----:B------:R-:W0:Y:S01]  /*0020*/  LDC.64 R2, c[0x0][0x380] ;  /* 0x0000e000ff027b82 */ /* 0x000e220000000a00 */
[----:B------:R-:W1:Y:S07]  /*0030*/  LDCU.64 UR10, c[0x0][0x358] ;  /* 0x00006b00ff0a77ac */ /* 0x000e6e0008000a00 */
[----:B------:R-:W2:Y:S08]  /*0040*/  LDC.64 R6, c[0x0][0x388] ;  /* 0x0000e200ff067b82 */ /* 0x000eb00000000a00 */
[----:B------:R-:W3:Y:S08]  /*0050*/  LDC.64 R8, c[0x0][0x390] ;  /* 0x0000e400ff087b82 */ /* 0x000ef00000000a00 */
[----:B------:R-:W4:Y:S01]  /*0060*/  LDC.64 R14, c[0x0][0x398] ;  /* 0x0000e600ff0e7b82 */ /* 0x000f220000000a00 */
[----:B0-----:R-:W-:-:S04]  /*0070*/  IMAD.WIDE.U32 R2, R4, 0x4, R2 ;  /* 0x0000000404027825 */ /* 0x001fc800078e0002 */
[C---:B--2---:R-:W-:Y:S02]  /*0080*/  IMAD.WIDE.U32 R6, R4.reuse, 0x4, R6 ;  /* 0x0000000404067825 */ /* 0x044fe400078e0006 */
[----:B-1----:R0:W2:Y:S02]  /*0090*/  LDG.E R2, desc[UR10][R2.64] ;  /* 0x0000000a02027981 */ /* 0x0020a4000c1e1900 */
[C---:B---3--:R-:W-:Y:S02]  /*00a0*/  IMAD.WIDE.U32 R8, R4.reuse, 0x4, R8 ;  /* 0x0000000404087825 */ /* 0x048fe400078e0008 */
[----:B------:R-:W3:Y:S04]  /*00b0*/  LDG.E R6, desc[UR10][R6.64] ;  /* 0x0000000a06067981 */ /* 0x000ee8000c1e1900 */
[----:B------:R1:W5:Y:S01]  /*00c0*/  LDG.E R8, desc[UR10][R8.64] ;  /* 0x0000000a08087981 */ /* 0x000362000c1e1900 */
[----:B----4-:R-:W-:-:S05]  /*00d0*/  IMAD.WIDE.U32 R14, R4, 0x4, R14 ;  /* 0x00000004040e7825 */ /* 0x010fca00078e000e */
[----:B------:R-:W4:Y:S01]  /*00e0*/  LDG.E R0, desc[UR10][R14.64] ;  /* 0x0000000a0e007981 */ /* 0x000f22000c1e1900 */
[----:B------:R-:W0:Y:S01]  /*00f0*/  S2UR UR7, SR_CgaCtaId ;  /* 0x00000000000779c3 */ /* 0x000e220000008800 */
[----:B------:R-:W-:Y:S02]  /*0100*/  UMOV UR4, 0x400 ;  /* 0x0000040000047882 */ /* 0x000fe40000000000 */
[----:B------:R-:W-:Y:S02]  /*0110*/  UIADD3 UR5, UPT, UPT, UR4, 0x800, URZ ;  /* 0x0000080004057890 */ /* 0x000fe4000fffe0ff */
[----:B------:R-:W-:Y:S02]  /*0120*/  UIADD3 UR6, UPT, UPT, UR4, 0x1000, URZ ;  /* 0x0000100004067890 */ /* 0x000fe4000fffe0ff */
[----:B0-----:R-:W-:Y:S02]  /*0130*/  ULEA UR8, UR7, UR4, 0x18 ;  /* 0x0000000407087291 */ /* 0x001fe4000f8ec0ff */
[----:B------:R-:W-:-:S02]  /*0140*/  UIADD3 UR4, UPT, UPT, UR4, 0x1800, URZ ;  /* 0x0000180004047890 */ /* 0x000fc4000fffe0ff */
[----:B------:R-:W-:Y:S02]  /*0150*/  ULEA UR5, UR7, UR5, 0x18 ;  /* 0x0000000507057291 */ /* 0x000fe4000f8ec0ff */
[----:B------:R-:W-:Y:S02]  /*0160*/  ULEA UR6, UR7, UR6, 0x18 ;  /* 0x0000000607067291 */ /* 0x000fe4000f8ec0ff */
[----:B------:R-:W-:Y:S01]  /*0170*/  ULEA UR4, UR7, UR4, 0x18 ;  /* 0x0000000407047291 */ /* 0x000fe2000f8ec0ff */
[C---:B------:R-:W-:Y:S01]  /*0180*/  LEA R3, R4.reuse, UR8, 0x2 ;  /* 0x0000000804037c11 */ /* 0x040fe2000f8e10ff */
[----:B------:R-:W0:Y:S01]  /*0190*/  LDCU UR7, c[0x0][0x3a0] ;  /* 0x00007400ff0777ac */ /* 0x000e220008000800 */
[C---:B-1----:R-:W-:Y:S02]  /*01a0*/  LEA R9, R4.reuse, UR5, 0x2 ;  /* 0x0000000504097c11 */ /* 0x042fe4000f8e10ff */
[C---:B------:R-:W-:Y:S02]  /*01b0*/  LEA R11, R4.reuse, UR6, 0x2 ;  /* 0x00000006040b7c11 */ /* 0x040fe4000f8e10ff */
[----:B------:R-:W-:Y:S01]  /*01c0*/  LEA R5, R4, UR4, 0x2 ;  /* 0x0000000404057c11 */ /* 0x000fe2000f8e10ff */
[----:B------:R-:W-:Y:S01]  /*01d0*/  IMAD.MOV.U32 R7, RZ, RZ, 0x1 ;  /* 0x00000001ff077424 */ /* 0x000fe200078e00ff */
[----:B0-----:R-:W-:Y:S01]  /*01e0*/  UISETP.GE.AND UP0, UPT, UR7, 0x180, UPT ;  /* 0x000001800700788c */ /* 0x001fe2000bf06270 */
[----:B--2---:R0:W-:Y:S04]  /*01f0*/  STS [R3], R2 ;  /* 0x0000000203007388 */ /* 0x0041e80000000800 */
[----:B---3--:R0:W-:Y:S04]  /*0200*/  STS [R9], R6 ;  /* 0x0000000609007388 */ /* 0x0081e80000000800 */
[----:B-----5:R0:W-:Y:S04]  /*0210*/  STS [R11], R8 ;  /* 0x000000080b007388 */ /* 0x0201e80000000800 */
[----:B----4-:R0:W-:Y:S01]  /*0220*/  STS [R5], R0 ;  /* 0x0000000005007388 */ /* 0x0101e20000000800 */
[----:B------:R-:W-:Y:S06]  /*0230*/  BAR.SYNC.DEFER_BLOCKING 0x0 ;  /* 0x0000000000007b1d */ /* 0x000fec0000010000 */
[----:B------:R-:W-:Y:S05]  /*0240*/  BRA.U !UP0, `(.L_x_0) ;  /* 0x0000000508687547 */ /* 0x000fea000b800000 */
[----:B------:R-:W-:Y:S01]  /*0250*/  IMAD.MOV.U32 R7, RZ, RZ, 0x1 ;  /* 0x00000001ff077424 */ /* 0x000fe200078e00ff */
[----:B------:R-:W1:Y:S06]  /*0260*/  LDCU UR7, c[0x0][0x3a0] ;  /* 0x00007400ff0777ac */ /* 0x000e6c0008000800 */
.L_x_9:
[----:B------:R-:W-:Y:S01]  /*0270*/  IMAD.MOV.U32 R13, RZ, RZ, R7 ;  /* 0x000000ffff0d7224 */ /* 0x000fe200078e0007 */
[----:B------:R-:W-:Y:S01]  /*0280*/  SHF.L.U32 R7, R7, 0x1, RZ ;  /* 0x0000000107077819 */ /* 0x000fe200000006ff */
[----:B------:R-:W-:Y:S04]  /*0290*/  BSSY.RECONVERGENT B2, `(.L_x_1) ;  /* 0x0000051000027945 */ /* 0x000fe80003800200 */
[----:B0-----:R-:W-:-:S04]  /*02a0*/  IMAD R6, R7, R4, R7 ;  /* 0x0000000407067224 */ /* 0x001fc800078e0207 */
[----:B------:R-:W-:-:S05]  /*02b0*/  VIADD R8, R6, 0xffffffff ;  /* 0xffffffff06087836 */ /* 0x000fca0000000000 */
[----:B-1----:R-:W-:-:S13]  /*02c0*/  ISETP.GE.AND P0, PT, R8, UR7, PT ;  /* 0x0000000708007c0c */ /* 0x002fda000bf06270 */
[----:B------:R-:W-:Y:S05]  /*02d0*/  @P0 BRA `(.L_x_2) ;  /* 0x0000000400300947 */ /* 0x000fea0003800000 */
[----:B------:R-:W-:Y:S01]  /*02e0*/  ISETP.GE.AND P0, PT, R8, R13, PT ;  /* 0x0000000d0800720c */ /* 0x000fe20003f06270 */
[----:B------:R-:W-:-:S12]  /*02f0*/  BSSY.RECONVERGENT B3, `(.L_x_3) ;  /* 0x0000026000037945 */ /* 0x000fd80003800200 */
[----:B------:R-:W-:Y:S05]  /*0300*/  @!P0 BRA `(.L_x_4) ;  /* 0x0000000000908947 */ /* 0x000fea0003800000 */
[C---:B------:R-:W-:Y:S01]  /*0310*/  IMAD.IADD R9, R6.reuse, 0x1, -R13 ;  /* 0x0000000106097824 */ /* 0x040fe200078e0a0d */
[----:B------:R-:W-:Y:S01]  /*0320*/  LEA R11, R6, UR8, 0x2 ;  /* 0x00000008060b7c11 */ /* 0x000fe2000f8e10ff */
[----:B------:R-:W-:Y:S03]  /*0330*/  BSSY.RECONVERGENT B4, `(.L_x_5) ;  /* 0x0000011000047945 */ /* 0x000fe60003800200 */
[----:B------:R-:W-:Y:S01]  /*0340*/  LEA R10, R9, UR5, 0x2 ;  /* 0x00000005090a7c11 */ /* 0x000fe2000f8e10ff */
[----:B------:R-:W-:Y:S04]  /*0350*/  LDS R0, [R11+-0x4] ;  /* 0xfffffc000b007984 */ /* 0x000fe80000000800 */
[----:B------:R-:W0:Y:S02]  /*0360*/  LDS R17, [R10+-0x4] ;  /* 0xfffffc000a117984 */ /* 0x000e240000000800 */
[----:B0-----:R-:W0:Y:S08]  /*0370*/  MUFU.RCP R2, R17 ;  /* 0x0000001100027308 */ /* 0x001e300000001000 */
[----:B------:R-:W1:Y:S01]  /*0380*/  FCHK P0, -R0, R17 ;  /* 0x0000001100007302 */ /* 0x000e620000000100 */
[----:B0-----:R-:W-:-:S04]  /*0390*/  FFMA R3, -R17, R2, 1 ;  /* 0x3f80000011037423 */ /* 0x001fc80000000102 */
[----:B------:R-:W-:-:S04]  /*03a0*/  FFMA R3, R2, R3, R2 ;  /* 0x0000000302037223 */ /* 0x000fc80000000002 */
[----:B------:R-:W-:-:S04]  /*03b0*/  FFMA R2, -R0, R3, RZ ;  /* 0x0000000300027223 */ /* 0x000fc800000001ff */
[----:B------:R-:W-:-:S04]  /*03c0*/  FFMA R12, -R17, R2, -R0 ;  /* 0x00000002110c7223 */ /* 0x000fc80000000900 */
[----:B------:R-:W-:Y:S01]  /*03d0*/  FFMA R2, R3, R12, R2 ;  /* 0x0000000c03027223 */ /* 0x000fe20000000002 */
[----:B-1----:R-:W-:Y:S06]  /*03e0*/  @!P0 BRA `(.L_x_6) ;  /* 0x0000000000148947 */ /* 0x002fec0003800000 */
[----:B------:R-:W-:Y:S01]  /*03f0*/  FADD R0, -R0, -RZ ;  /* 0x800000ff00007221 */ /* 0x000fe20000000100 */
[----:B------:R-:W-:Y:S01]  /*0400*/  IMAD.MOV.U32 R3, RZ, RZ, R17 ;  /* 0x000000ffff037224 */ /* 0x000fe200078e0011 */
[----:B------:R-:W-:-:S07]  /*0410*/  MOV R2, 0x430 ;  /* 0x0000043000027802 */ /* 0x000fce0000000f00 */
[----:B------:R-:W-:Y:S05]  /*0420*/  CALL.REL.NOINC `($__internal_0_$__cuda_sm3x_div_rn_noftz_f32_slowpath) ;  /* 0x0000000c00907944 */ /* 0x000fea0003c00000 */
[----:B------:R-:W-:-:S07]  /*0430*/  MOV R2, R0 ;  /* 0x0000000000027202 */ /* 0x000fce0000000f00 */
.L_x_6:
[----:B------:R-:W-:Y:S05]  /*0440*/  BSYNC.RECONVERGENT B4 ;  /* 0x0000000000047941 */ /* 0x000fea0003800200 */
.L_x_5:
[----:B------:R-:W-:Y:S01]  /*0450*/  LEA R0, R9, UR4, 0x2 ;  /* 0x0000000409007c11 */ /* 0x000fe2000f8e10ff */
[----:B------:R-:W-:-:S04]  /*0460*/  IMAD R10, R13, 0x4, R10 ;  /* 0x000000040d0a7824 */ /* 0x000fc800078e020a */
[----:B------:R-:W-:Y:S01]  /*0470*/  IMAD R12, R13, 0x4, R0 ;  /* 0x000000040d0c7824 */ /* 0x000fe200078e0200 */
[----:B------:R-:W-:Y:S04]  /*0480*/  LDS R3, [R0+-0x4] ;  /* 0xfffffc0000037984 */ /* 0x000fe80000000800 */
[----:B------:R-:W0:Y:S02]  /*0490*/  LDS R16, [R12+-0x4] ;  /* 0xfffffc000c107984 */ /* 0x000e240000000800 */
[----:B0-----:R-:W-:Y:S01]  /*04a0*/  FFMA R3, R3, R2, R16 ;  /* 0x0000000203037223 */ /* 0x001fe20000000010 */
[C---:B------:R-:W-:Y:S02]  /*04b0*/  LEA R16, R9.reuse, UR6, 0x2 ;  /* 0x0000000609107c11 */ /* 0x040fe4000f8e10ff */
[----:B------:R-:W-:-:S02]  /*04c0*/  LEA R9, R9, UR8, 0x2 ;  /* 0x0000000809097c11 */ /* 0x000fc4000f8e10ff */
[----:B------:R-:W-:Y:S04]  /*04d0*/  STS [R12+-0x4], R3 ;  /* 0xfffffc030c007388 */ /* 0x000fe80000000800 */
[----:B------:R-:W-:Y:S04]  /*04e0*/  LDS R17, [R16+-0x4] ;  /* 0xfffffc0010117984 */ /* 0x000fe80000000800 */
[----:B------:R-:W0:Y:S02]  /*04f0*/  LDS R18, [R10+-0x4] ;  /* 0xfffffc000a127984 */ /* 0x000e240000000800 */
[----:B0-----:R-:W-:-:S05]  /*0500*/  FFMA R17, R17, R2, R18 ;  /* 0x0000000211117223 */ /* 0x001fca0000000012 */
[----:B------:R-:W-:Y:S04]  /*0510*/  STS [R10+-0x4], R17 ;  /* 0xfffffc110a007388 */ /* 0x000fe80000000800 */
[----:B------:R-:W0:Y:S02]  /*0520*/  LDS R9, [R9+-0x4] ;  /* 0xfffffc0009097984 */ /* 0x000e240000000800 */
[----:B0-----:R-:W-:-:S05]  /*0530*/  FMUL R2, R9, R2 ;  /* 0x0000000209027220 */ /* 0x001fca0000400000 */
[----:B------:R0:W-:Y:S02]  /*0540*/  STS [R11+-0x4], R2 ;  /* 0xfffffc020b007388 */ /* 0x0001e40000000800 */
.L_x_4:
[----:B------:R-:W-:Y:S05]  /*0550*/  BSYNC.RECONVERGENT B3 ;  /* 0x0000000000037941 */ /* 0x000fea0003800200 */
.L_x_3:
[----:B------:R-:W-:-:S05]  /*0560*/  IMAD.IADD R8, R8, 0x1, R13 ;  /* 0x0000000108087824 */ /* 0x000fca00078e020d */
[----:B------:R-:W-:-:S13]  /*0570*/  ISETP.GE.AND P0, PT, R8, UR7, PT ;  /* 0x0000000708007c0c */ /* 0x000fda000bf06270 */
[----:B------:R-:W-:Y:S05]  /*0580*/  @P0 BRA `(.L_x_2) ;  /* 0x0000000000840947 */ /* 0x000fea0003800000 */
[----:B------:R-:W-:Y:S01]  /*0590*/  LEA R8, R8, 0x4, 0x2 ;  /* 0x0000000408087811 */ /* 0x000fe200078e10ff */
[----:B------:R-:W-:Y:S01]  /*05a0*/  BSSY.RECONVERGENT B3, `(.L_x_7) ;  /* 0x0000011000037945 */ /* 0x000fe20003800200 */
[----:B------:R-:W-:-:S03]  /*05b0*/  LEA R10, R6, UR6, 0x2 ;  /* 0x00000006060a7c11 */ /* 0x000fc6000f8e10ff */
[----:B0-----:R-:W0:Y:S04]  /*05c0*/  LDS R11, [R8+UR5+-0x4] ;  /* 0xfffffc05080b7984 */ /* 0x001e280008000800 */
[----:B------:R-:W1:Y:S01]  /*05d0*/  LDS R0, [R10+-0x4] ;  /* 0xfffffc000a007984 */ /* 0x000e620000000800 */
[----:B0-----:R-:W0:Y:S08]  /*05e0*/  MUFU.RCP R2, R11 ;  /* 0x0000000b00027308 */ /* 0x001e300000001000 */
[----:B-1----:R-:W1:Y:S01]  /*05f0*/  FCHK P0, -R0, R11 ;  /* 0x0000000b00007302 */ /* 0x002e620000000100 */
[----:B0-----:R-:W-:-:S04]  /*0600*/  FFMA R3, -R11, R2, 1 ;  /* 0x3f8000000b037423 */ /* 0x001fc80000000102 */
[----:B------:R-:W-:-:S04]  /*0610*/  FFMA R3, R2, R3, R2 ;  /* 0x0000000302037223 */ /* 0x000fc80000000002 */
[----:B------:R-:W-:-:S04]  /*0620*/  FFMA R2, -R0, R3, RZ ;  /* 0x0000000300027223 */ /* 0x000fc800000001ff */
[----:B------:R-:W-:-:S04]  /*0630*/  FFMA R9, -R11, R2, -R0 ;  /* 0x000000020b097223 */ /* 0x000fc80000000900 */
[----:B------:R-:W-:Y:S01]  /*0640*/  FFMA R2, R3, R9, R2 ;  /* 0x0000000903027223 */ /* 0x000fe20000000002 */
[----:B-1----:R-:W-:Y:S06]  /*0650*/  @!P0 BRA `(.L_x_8) ;  /* 0x0000000000148947 */ /* 0x002fec0003800000 */
[----:B------:R-:W-:Y:S01]  /*0660*/  FADD R0, -R0, -RZ ;  /* 0x800000ff00007221 */ /* 0x000fe20000000100 */
[----:B------:R-:W-:Y:S02]  /*0670*/  MOV R3, R11 ;  /* 0x0000000b00037202 */ /* 0x000fe40000000f00 */
[----:B------:R-:W-:-:S07]  /*0680*/  MOV R2, 0x6a0 ;  /* 0x000006a000027802 */ /* 0x000fce0000000f00 */
[----:B------:R-:W-:Y:S05]  /*0690*/  CALL.REL.NOINC `($__internal_0_$__cuda_sm3x_div_rn_noftz_f32_slowpath) ;  /* 0x0000000800f47944 */ /* 0x000fea0003c00000 */
[----:B------:R-:W-:-:S07]  /*06a0*/  IMAD.MOV.U32 R2, RZ, RZ, R0 ;  /* 0x000000ffff027224 */ /* 0x000fce00078e0000 */
.L_x_8:
[----:B------:R-:W-:Y:S05]  /*06b0*/  BSYNC.RECONVERGENT B3 ;  /* 0x0000000000037941 */ /* 0x000fea0003800200 */
.L_x_7:
[C---:B------:R-:W-:Y:S01]  /*06c0*/  LEA R0, R6.reuse, UR4, 0x2 ;  /* 0x0000000406007c11 */ /* 0x040fe2000f8e10ff */
[----:B------:R-:W-:Y:S01]  /*06d0*/  LDS R3, [R8+UR4+-0x4] ;  /* 0xfffffc0408037984 */ /* 0x000fe20008000800 */
[----:B------:R-:W-:Y:S01]  /*06e0*/  LEA R6, R6, UR5, 0x2 ;  /* 0x0000000506067c11 */ /* 0x000fe2000f8e10ff */
[----:B------:R-:W-:Y:S02]  /*06f0*/  IMAD R11, R13, 0x4, R10 ;  /* 0x000000040d0b7824 */ /* 0x000fe400078e020a */
[----:B------:R-:W0:Y:S02]  /*0700*/  LDS R12, [R0+-0x4] ;  /* 0xfffffc00000c7984 */ /* 0x000e240000000800 */
[----:B0-----:R-:W-:-:S05]  /*0710*/  FFMA R3, R3, R2, R12 ;  /* 0x0000000203037223 */ /* 0x001fca000000000c */
[----:B------:R-:W-:Y:S04]  /*0720*/  STS [R0+-0x4], R3 ;  /* 0xfffffc0300007388 */ /* 0x000fe80000000800 */
[----:B------:R-:W-:Y:S04]  /*0730*/  LDS R9, [R8+UR8+-0x4] ;  /* 0xfffffc0808097984 */ /* 0x000fe80008000800 */
[----:B------:R-:W0:Y:S02]  /*0740*/  LDS R12, [R6+-0x4] ;  /* 0xfffffc00060c7984 */ /* 0x000e240000000800 */
[----:B0-----:R-:W-:-:S05]  /*0750*/  FFMA R9, R9, R2, R12 ;  /* 0x0000000209097223 */ /* 0x001fca000000000c */
[----:B------:R-:W-:Y:S04]  /*0760*/  STS [R6+-0x4], R9 ;  /* 0xfffffc0906007388 */ /* 0x000fe80000000800 */
[----:B------:R-:W0:Y:S02]  /*0770*/  LDS R11, [R11+-0x4] ;  /* 0xfffffc000b0b7984 */ /* 0x000e240000000800 */
[----:B0-----:R-:W-:-:S05]  /*0780*/  FMUL R17, R11, R2 ;  /* 0x000000020b117220 */ /* 0x001fca0000400000 */
[----:B------:R1:W-:Y:S02]  /*0790*/  STS [R10+-0x4], R17 ;  /* 0xfffffc110a007388 */ /* 0x0003e40000000800 */
.L_x_2:
[----:B------:R-:W-:Y:S05]  /*07a0*/  BSYNC.RECONVERGENT B2 ;  /* 0x0000000000027941 */ /* 0x000fea0003800200 */
.L_x_1:
[----:B------:R-:W-:Y:S01]  /*07b0*/  IMAD R0, R13, 0x300, RZ ;  /* 0x000003000d007824 */ /* 0x000fe200078e02ff */
[----:B------:R-:W-:Y:S04]  /*07c0*/  BAR.SYNC.DEFER_BLOCKING 0x0 ;  /* 0x0000000000007b1d */ /* 0x000fe80000010000 */
[----:B------:R-:W-:-:S13]  /*07d0*/  ISETP.GT.AND P0, PT, R0, UR7, PT ;  /* 0x0000000700007c0c */ /* 0x000fda000bf04270 */
[----:B------:R-:W-:Y:S05]  /*07e0*/  @!P0 BRA `(.L_x_9) ;  /* 0xfffffff800a08947 */ /* 0x000fea000383ffff */
.L_x_0:
[C---:B------:R-:W-:Y:S01]  /*07f0*/  ISETP.GE.AND P0, PT, R7.reuse, UR7, PT ;  /* 0x0000000707007c0c */ /* 0x040fe2000bf06270 */
[----:B0-----:R-:W-:-:S04]  /*0800*/  IMAD R6, R7, R4, R7 ;  /* 0x0000000407067224 */ /* 0x001fc800078e0207 */
[C---:B------:R-:W-:Y:S01]  /*0810*/  VIADD R8, R6.reuse, 0xffffffff ;  /* 0xffffffff06087836 */ /* 0x040fe20000000000 */
[C---:B------:R-:W-:Y:S02]  /*0820*/  LEA R9, R6.reuse, UR5, 0x2 ;  /* 0x0000000506097c11 */ /* 0x040fe4000f8e10ff */
[----:B-1----:R-:W-:-:S05]  /*0830*/  LEA R10, R6, UR4, 0x2 ;  /* 0x00000004060a7c11 */ /* 0x002fca000f8e10ff */
[----:B------:R-:W-:Y:S05]  /*0840*/  @P0 BRA `(.L_x_10) ;  /* 0x0000000400480947 */ /* 0x000fea0003800000 */
[C---:B------:R-:W-:Y:S01]  /*0850*/  LEA R11, R6.reuse, UR8, 0x2 ;  /* 0x00000008060b7c11 */ /* 0x040fe2000f8e10ff */
[----:B------:R-:W0:Y:S01]  /*0860*/  LDCU UR7, c[0x0][0x3a0] ;  /* 0x00007400ff0777ac */ /* 0x000e220008000800 */
[----:B------:R-:W-:Y:S02]  /*0870*/  LEA R12, R6, UR6, 0x2 ;  /* 0x00000006060c7c11 */ /* 0x000fe4000f8e10ff */
[----:B------:R-:W-:-:S07]  /*0880*/  MOV R13, R7 ;  /* 0x00000007000d7202 */ /* 0x000fce0000000f00 */
.L_x_19:
[----:B0-----:R-:W-:Y:S01]  /*0890*/  ISETP.GE.AND P0, PT, R8, UR7, PT ;  /* 0x0000000708007c0c */ /* 0x001fe2000bf06270 */
[----:B------:R-:W-:-:S12]  /*08a0*/  BSSY.RECONVERGENT B2, `(.L_x_11) ;  /* 0x0000042000027945 */ /* 0x000fd80003800200 */
[----:B------:R-:W-:Y:S05]  /*08b0*/  @P0 BRA `(.L_x_12) ;  /* 0x0000000400000947 */ /* 0x000fea0003800000 */
[----:B------:R0:W1:Y:S01]  /*08c0*/  LDS R17, [R10+-0x4] ;  /* 0xfffffc000a117984 */ /* 0x0000620000000800 */
[----:B------:R-:W-:Y:S01]  /*08d0*/  ISETP.GE.AND P0, PT, R8, R13, PT ;  /* 0x0000000d0800720c */ /* 0x000fe20003f06270 */
[----:B------:R-:W-:Y:S02]  /*08e0*/  BSSY.RECONVERGENT B3, `(.L_x_13) ;  /* 0x000001f000037945 */ /* 0x000fe40003800200 */
[----:B------:R0:W2:Y:S10]  /*08f0*/  LDS R16, [R9+-0x4] ;  /* 0xfffffc0009107984 */ /* 0x0000b40000000800 */
[----:B0-----:R-:W-:Y:S05]  /*0900*/  @!P0 BRA `(.L_x_14) ;  /* 0x0000000000708947 */ /* 0x001fea0003800000 */
[----:B------:R-:W-:Y:S01]  /*0910*/  IMAD.IADD R21, R6, 0x1, -R13 ;  /* 0x0000000106157824 */ /* 0x000fe200078e0a0d */
[----:B------:R-:W-:Y:S01]  /*0920*/  LDS R0, [R11+-0x4] ;  /* 0xfffffc000b007984 */ /* 0x000fe20000000800 */
[----:B------:R-:W-:Y:S03]  /*0930*/  BSSY.RECONVERGENT B4, `(.L_x_15) ;  /* 0x0000010000047945 */ /* 0x000fe60003800200 */
[----:B------:R-:W-:-:S05]  /*0940*/  LEA R2, R21, UR5, 0x2 ;  /* 0x0000000515027c11 */ /* 0x000fca000f8e10ff */
[----:B------:R-:W0:Y:S02]  /*0950*/  LDS R23, [R2+-0x4] ;  /* 0xfffffc0002177984 */ /* 0x000e240000000800 */
[----:B0-----:R-:W0:Y:S08]  /*0960*/  MUFU.RCP R3, R23 ;  /* 0x0000001700037308 */ /* 0x001e300000001000 */
[----:B------:R-:W3:Y:S01]  /*0970*/  FCHK P0, -R0, R23 ;  /* 0x0000001700007302 */ /* 0x000ee20000000100 */
[----:B0-----:R-:W-:-:S04]  /*0980*/  FFMA R18, -R23, R3, 1 ;  /* 0x3f80000017127423 */ /* 0x001fc80000000103 */
[----:B------:R-:W-:-:S04]  /*0990*/  FFMA R3, R3, R18, R3 ;  /* 0x0000001203037223 */ /* 0x000fc80000000003 */
[----:B------:R-:W-:-:S04]  /*09a0*/  FFMA R18, -R0, R3, RZ ;  /* 0x0000000300127223 */ /* 0x000fc800000001ff */
[----:B------:R-:W-:-:S04]  /*09b0*/  FFMA R20, -R23, R18, -R0 ;  /* 0x0000001217147223 */ /* 0x000fc80000000900 */
[----:B------:R-:W-:Y:S01]  /*09c0*/  FFMA R3, R3, R20, R18 ;  /* 0x0000001403037223 */ /* 0x000fe20000000012 */
[----:B---3--:R-:W-:Y:S06]  /*09d0*/  @!P0 BRA `(.L_x_16) ;  /* 0x0000000000148947 */ /* 0x008fec0003800000 */
[----:B------:R-:W-:Y:S01]  /*09e0*/  FADD R0, -R0, -RZ ;  /* 0x800000ff00007221 */ /* 0x000fe20000000100 */
[----:B------:R-:W-:Y:S01]  /*09f0*/  IMAD.MOV.U32 R3, RZ, RZ, R23 ;  /* 0x000000ffff037224 */ /* 0x000fe200078e0017 */
[----:B------:R-:W-:-:S07]  /*0a00*/  MOV R2, 0xa20 ;  /* 0x00000a2000027802 */ /* 0x000fce0000000f00 */
[----:B-12---:R-:W-:Y:S05]  /*0a10*/  CALL.REL.NOINC `($__internal_0_$__cuda_sm3x_div_rn_noftz_f32_slowpath) ;  /* 0x0000000800147944 */ /* 0x006fea0003c00000 */
[----:B------:R-:W-:-:S07]  /*0a20*/  IMAD.MOV.U32 R3, RZ, RZ, R0 ;  /* 0x000000ffff037224 */ /* 0x000fce00078e0000 */
.L_x_16:
[----:B------:R-:W-:Y:S05]  /*0a30*/  BSYNC.RECONVERGENT B4 ;  /* 0x0000000000047941 */ /* 0x000fea0003800200 */
.L_x_15:
[C---:B------:R-:W-:Y:S02]  /*0a40*/  LEA R2, R21.reuse, UR4, 0x2 ;  /* 0x0000000415027c11 */ /* 0x040fe4000f8e10ff */
[C---:B------:R-:W-:Y:S02]  /*0a50*/  LEA R18, R21.reuse, UR8, 0x2 ;  /* 0x0000000815127c11 */ /* 0x040fe4000f8e10ff */
[----:B------:R-:W-:Y:S02]  /*0a60*/  LEA R0, R21, UR6, 0x2 ;  /* 0x0000000615007c11 */ /* 0x000fe4000f8e10ff */
[----:B------:R-:W1:Y:S04]  /*0a70*/  LDS R2, [R2+-0x4] ;  /* 0xfffffc0002027984 */ /* 0x000e680000000800 */
[----:B------:R-:W2:Y:S04]  /*0a80*/  LDS R21, [R0+-0x4] ;  /* 0xfffffc0000157984 */ /* 0x000ea80000000800 */
[----:B------:R-:W0:Y:S01]  /*0a90*/  LDS R18, [R18+-0x4] ;  /* 0xfffffc0012127984 */ /* 0x000e220000000800 */
[-C--:B-1----:R-:W-:Y:S01]  /*0aa0*/  FFMA R17, R2, R3.reuse, R17 ;  /* 0x0000000302117223 */ /* 0x082fe20000000011 */
[-C--:B--2---:R-:W-:Y:S01]  /*0ab0*/  FFMA R16, R21, R3.reuse, R16 ;  /* 0x0000000315107223 */ /* 0x084fe20000000010 */
[----:B0-----:R-:W-:-:S07]  /*0ac0*/  FMUL R22, R18, R3 ;  /* 0x0000000312167220 */ /* 0x001fce0000400000 */
.L_x_14:
[----:B------:R-:W-:Y:S05]  /*0ad0*/  BSYNC.RECONVERGENT B3 ;  /* 0x0000000000037941 */ /* 0x000fea0003800200 */
.L_x_13:
[----:B------:R-:W-:-:S04]  /*0ae0*/  IADD3 R0, PT, PT, R8, R13, RZ ;  /* 0x0000000d08007210 */ /* 0x000fc80007ffe0ff */
[----:B------:R-:W-:-:S13]  /*0af0*/  ISETP.GE.AND P0, PT, R0, UR7, PT ;  /* 0x0000000700007c0c */ /* 0x000fda000bf06270 */
[----:B------:R-:W-:Y:S05]  /*0b00*/  @P0 BRA `(.L_x_12) ;  /* 0x00000000006c0947 */ /* 0x000fea0003800000 */
[----:B------:R-:W-:Y:S01]  /*0b10*/  IMAD R2, R13, 0x4, R9 ;  /* 0x000000040d027824 */ /* 0x000fe200078e0209 */
[----:B------:R-:W-:Y:S01]  /*0b20*/  LDS R0, [R12+-0x4] ;  /* 0xfffffc000c007984 */ /* 0x000fe20000000800 */
[----:B------:R-:W-:Y:S03]  /*0b30*/  BSSY.RECONVERGENT B3, `(.L_x_17) ;  /* 0x000000f000037945 */ /* 0x000fe60003800200 */
        /* <DEDUP_REMOVED lines=14> */
.L_x_18:
[----:B------:R-:W-:Y:S05]  /*0c20*/  BSYNC.RECONVERGENT B3 ;  /* 0x0000000000037941 */ /* 0x000fea0003800200 */
.L_x_17:
[C---:B------:R-:W-:Y:S01]  /*0c30*/  IMAD R2, R13.reuse, 0x4, R10 ;  /* 0x000000040d027824 */ /* 0x040fe200078e020a */
[C---:B------:R-:W-:Y:S01]  /*0c40*/  LEA R0, R13.reuse, R11, 0x2 ;  /* 0x0000000b0d007211 */ /* 0x040fe200078e10ff */
[----:B------:R-:W-:-:S04]  /*0c50*/  IMAD R18, R13, 0x4, R12 ;  /* 0x000000040d127824 */ /* 0x000fc800078e020c */
[----:B------:R-:W2:Y:S04]  /*0c60*/  LDS R3, [R0+-0x4] ;  /* 0xfffffc0000037984 */ /* 0x000ea80000000800 */
[----:B------:R-:W1:Y:S04]  /*0c70*/  LDS R2, [R2+-0x4] ;  /* 0xfffffc0002027984 */ /* 0x000e680000000800 */
[----:B------:R-:W0:Y:S01]  /*0c80*/  LDS R18, [R18+-0x4] ;  /* 0xfffffc0012127984 */ /* 0x000e220000000800 */
[-C--:B--2---:R-:W-:Y:S01]  /*0c90*/  FFMA R16, R3, R19.reuse, R16 ;  /* 0x0000001303107223 */ /* 0x084fe20000000010 */
[-C--:B-1----:R-:W-:Y:S01]  /*0ca0*/  FFMA R17, R2, R19.reuse, R17 ;  /* 0x0000001302117223 */ /* 0x082fe20000000011 */
[----:B0-----:R-:W-:-:S07]  /*0cb0*/  FMUL R19, R18, R19 ;  /* 0x0000001312137220 */ /* 0x001fce0000400000 */
.L_x_12:
[----:B------:R-:W-:Y:S05]  /*0cc0*/  BSYNC.RECONVERGENT B2 ;  /* 0x0000000000027941 */ /* 0x000fea0003800200 */
.L_x_11:
[----:B------:R-:W-:Y:S01]  /*0cd0*/  BAR.SYNC.DEFER_BLOCKING 0x0 ;  /* 0x0000000000007b1d */ /* 0x000fe20000010000 */
[----:B------:R-:W-:Y:S01]  /*0ce0*/  ISETP.GE.AND P0, PT, R8, UR7, PT ;  /* 0x0000000708007c0c */ /* 0x000fe2000bf06270 */
[----:B------:R-:W-:-:S12]  /*0cf0*/  IMAD.SHL.U32 R13, R13, 0x2, RZ ;  /* 0x000000020d0d7824 */ /* 0x000fd800078e00ff */
[----:B------:R3:W-:Y:S04]  /*0d00*/  @!P0 STS [R11+-0x4], R22 ;  /* 0xfffffc160b008388 */ /* 0x0007e80000000800 */
[----:B------:R3:W-:Y:S04]  /*0d10*/  @!P0 STS [R12+-0x4], R19 ;  /* 0xfffffc130c008388 */ /* 0x0007e80000000800 */
[----:B-1----:R3:W-:Y:S04]  /*0d20*/  @!P0 STS [R10+-0x4], R17 ;  /* 0xfffffc110a008388 */ /* 0x0027e80000000800 */
[----:B--2---:R3:W-:Y:S01]  /*0d30*/  @!P0 STS [R9+-0x4], R16 ;  /* 0xfffffc1009008388 */ /* 0x0047e20000000800 */
[----:B------:R-:W-:Y:S01]  /*0d40*/  BAR.SYNC.DEFER_BLOCKING 0x0 ;  /* 0x0000000000007b1d */ /* 0x000fe20000010000 */
[----:B------:R-:W-:-:S13]  /*0d50*/  ISETP.GE.AND P0, PT, R13, UR7, PT ;  /* 0x000000070d007c0c */ /* 0x000fda000bf06270 */
[----:B---3--:R-:W-:Y:S05]  /*0d60*/  @!P0 BRA `(.L_x_19) ;  /* 0xfffffff800c88947 */ /* 0x008fea000383ffff */
.L_x_10:
[----:B------:R-:W-:Y:S01]  /*0d70*/  ISETP.GE.AND P0, PT, R8, UR7, PT ;  /* 0x0000000708007c0c */ /* 0x000fe2000bf06270 */
[----:B------:R-:W-:-:S12]  /*0d80*/  BSSY.RECONVERGENT B2, `(.L_x_20) ;  /* 0x0000013000027945 */ /* 0x000fd80003800200 */
[----:B------:R-:W-:Y:S05]  /*0d90*/  @P0 BRA `(.L_x_21) ;  /* 0x0000000000440947 */ /* 0x000fea0003800000 */
[----:B------:R-:W0:Y:S01]  /*0da0*/  LDS R9, [R9+-0x4] ;  /* 0xfffffc0009097984 */ /* 0x000e220000000800 */
[----:B------:R-:W-:Y:S03]  /*0db0*/  BSSY.RECONVERGENT B3, `(.L_x_22) ;  /* 0x000000e000037945 */ /* 0x000fe60003800200 */
[----:B------:R-:W1:Y:S01]  /*0dc0*/  LDS R0, [R10+-0x4] ;  /* 0xfffffc000a007984 */ /* 0x000e620000000800 */
[----:B0-----:R-:W0:Y:S08]  /*0dd0*/  MUFU.RCP R2, R9 ;  /* 0x0000000900027308 */ /* 0x001e300000001000 */
[----:B-1----:R-:W1:Y:S01]  /*0de0*/  FCHK P0, R0, R9 ;  /* 0x0000000900007302 */ /* 0x002e620000000000 */
[----:B0-----:R-:W-:-:S04]  /*0df0*/  FFMA R3, -R9, R2, 1 ;  /* 0x3f80000009037423 */ /* 0x001fc80000000102 */
[----:B------:R-:W-:-:S04]  /*0e00*/  FFMA R3, R2, R3, R2 ;  /* 0x0000000302037223 */ /* 0x000fc80000000002 */
[----:B------:R-:W-:-:S04]  /*0e10*/  FFMA R2, R0, R3, RZ ;  /* 0x0000000300027223 */ /* 0x000fc800000000ff */
[----:B------:R-:W-:-:S04]  /*0e20*/  FFMA R6, -R9, R2, R0 ;  /* 0x0000000209067223 */ /* 0x000fc80000000100 */
[----:B------:R-:W-:Y:S01]  /*0e30*/  FFMA R3, R3, R6, R2 ;  /* 0x0000000603037223 */ /* 0x000fe20000000002 */
[----:B-1----:R-:W-:Y:S06]  /*0e40*/  @!P0 BRA `(.L_x_23) ;  /* 0x0000000000108947 */ /* 0x002fec0003800000 */
[----:B------:R-:W-:Y:S02]  /*0e50*/  MOV R3, R9 ;  /* 0x0000000900037202 */ /* 0x000fe40000000f00 */
[----:B------:R-:W-:-:S07]  /*0e60*/  MOV R2, 0xe80 ;  /* 0x00000e8000027802 */ /* 0x000fce0000000f00 */
[----:B------:R-:W-:Y:S05]  /*0e70*/  CALL.REL.NOINC `($__internal_0_$__cuda_sm3x_div_rn_noftz_f32_slowpath) ;  /* 0x0000000000fc7944 */ /* 0x000fea0003c00000 */
[----:B------:R-:W-:-:S07]  /*0e80*/  IMAD.MOV.U32 R3, RZ, RZ, R0 ;  /* 0x000000ffff037224 */ /* 0x000fce00078e0000 */
.L_x_23:
[----:B------:R-:W-:Y:S05]  /*0e90*/  BSYNC.RECONVERGENT B3 ;  /* 0x0000000000037941 */ /* 0x000fea0003800200 */
.L_x_22:
[----:B------:R0:W-:Y:S02]  /*0ea0*/  STS [R10+-0x4], R3 ;  /* 0xfffffc030a007388 */ /* 0x0001e40000000800 */
.L_x_21:
[----:B------:R-:W-:Y:S05]  /*0eb0*/  BSYNC.RECONVERGENT B2 ;  /* 0x0000000000027941 */ /* 0x000fea0003800200 */
.L_x_20:
[----:B------:R-:W-:Y:S01]  /*0ec0*/  SHF.R.S32.HI R6, RZ, 0x1, R7 ;  /* 0x00000001ff067819 */ /* 0x000fe20000011407 */
[----:B------:R-:W-:Y:S03]  /*0ed0*/  BAR.SYNC.DEFER_BLOCKING 0x0 ;  /* 0x0000000000007b1d */ /* 0x000fe60000010000 */
[----:B------:R-:W-:-:S13]  /*0ee0*/  ISETP.GE.AND P0, PT, R6, 0x1, PT ;  /* 0x000000010600780c */ /* 0x000fda0003f06270 */
[----:B------:R-:W-:Y:S05]  /*0ef0*/  @!P0 BRA `(.L_x_24) ;  /* 0x0000000000d08947 */ /* 0x000fea0003800000 */
[----:B------:R-:W1:Y:S02]  /*0f00*/  LDCU UR7, c[0x0][0x3a0] ;  /* 0x00007400ff0777ac */ /* 0x000e640008000800 */
.L_x_29:
[----:B------:R-:W-:Y:S01]  /*0f10*/  LOP3.LUT R7, R7, 0xfffffffe, RZ, 0xc0, !PT ;  /* 0xfffffffe07077812 */ /* 0x000fe200078ec0ff */
[----:B------:R-:W-:Y:S01]  /*0f20*/  VIADD R8, R6, 0xffffffff ;  /* 0xffffffff06087836 */ /* 0x000fe20000000000 */
[----:B------:R-:W-:Y:S03]  /*0f30*/  BSSY.RECONVERGENT B2, `(.L_x_25) ;  /* 0x000002a000027945 */ /* 0x000fe60003800200 */
[----:B------:R-:W-:-:S04]  /*0f40*/  IMAD R7, R7, R4, RZ ;  /* 0x0000000407077224 */ /* 0x000fc800078e02ff */
[----:B0-----:R-:W-:-:S05]  /*0f50*/  IMAD.IADD R3, R7, 0x1, R8 ;  /* 0x0000000107037824 */ /* 0x001fca00078e0208 */
[----:B-1----:R-:W-:-:S13]  /*0f60*/  ISETP.GE.AND P0, PT, R3, UR7, PT ;  /* 0x0000000703007c0c */ /* 0x002fda000bf06270 */
[----:B------:R-:W-:Y:S05]  /*0f70*/  @P0 BRA `(.L_x_26) ;  /* 0x0000000000940947 */ /* 0x000fea0003800000 */
[-C--:B------:R-:W-:Y:S01]  /*0f80*/  ISETP.GE.AND P0, PT, R3, R6.reuse, PT ;  /* 0x000000060300720c */ /* 0x080fe20003f06270 */
[----:B------:R-:W-:Y:S01]  /*0f90*/  BSSY.RECONVERGENT B3, `(.L_x_27) ;  /* 0x0000022000037945 */ /* 0x000fe20003800200 */
[----:B------:R-:W-:-:S04]  /*0fa0*/  IADD3 R11, PT, PT, R7, R6, RZ ;  /* 0x00000006070b7210 */ /* 0x000fc80007ffe0ff */
[----:B------:R-:W-:Y:S01]  /*0fb0*/  LEA R12, R11, UR5, 0x2 ;  /* 0x000000050b0c7c11 */ /* 0x000fe2000f8e10ff */
[----:B------:R-:W-:-:S05]  /*0fc0*/  IMAD.IADD R8, R8, 0x1, R11 ;  /* 0x0000000108087824 */ /* 0x000fca00078e020b */
[----:B------:R-:W-:Y:S02]  /*0fd0*/  ISETP.GE.AND P1, PT, R8, UR7, PT ;  /* 0x0000000708007c0c */ /* 0x000fe4000bf26270 */
[----:B------:R-:W-:Y:S02]  /*0fe0*/  @P0 LEA R3, R7, UR4, 0x2 ;  /* 0x0000000407030c11 */ /* 0x000fe4000f8e10ff */
[----:B------:R-:W-:-:S03]  /*0ff0*/  @P0 LEA R0, R11, UR8, 0x2 ;  /* 0x000000080b000c11 */ /* 0x000fc6000f8e10ff */
[----:B------:R-:W-:Y:S02]  /*1000*/  @P0 IMAD R2, R6, 0x4, R3 ;  /* 0x0000000406020824 */ /* 0x000fe400078e0203 */
[----:B------:R-:W-:Y:S04]  /*1010*/  @P0 LDS R3, [R3+-0x4] ;  /* 0xfffffc0003030984 */ /* 0x000fe80000000800 */
[----:B------:R-:W-:Y:S01]  /*1020*/  @P0 LDS R0, [R0+-0x4] ;  /* 0xfffffc0000000984 */ /* 0x000fe20000000800 */
[----:B------:R-:W-:-:S03]  /*1030*/  @!P1 LEA R8, R11, UR6, 0x2 ;  /* 0x000000060b089c11 */ /* 0x000fc6000f8e10ff */
[----:B------:R-:W0:Y:S02]  /*1040*/  @P0 LDS R7, [R2+-0x4] ;  /* 0xfffffc0002070984 */ /* 0x000e240000000800 */
[----:B0-----:R-:W-:Y:S01]  /*1050*/  @P0 FFMA R9, -R0, R3, R7 ;  /* 0x0000000300090223 */ /* 0x001fe20000000107 */
[----:B------:R-:W-:-:S04]  /*1060*/  LEA R7, R11, UR4, 0x2 ;  /* 0x000000040b077c11 */ /* 0x000fc8000f8e10ff */
[----:B------:R-:W-:Y:S01]  /*1070*/  @P0 STS [R2+-0x4], R9 ;  /* 0xfffffc0902000388 */ /* 0x000fe20000000800 */
[----:B------:R-:W-:-:S03]  /*1080*/  @!P1 IMAD R10, R6, 0x4, R7 ;  /* 0x00000004060a9824 */ /* 0x000fc600078e0207 */
[----:B------:R-:W0:Y:S04]  /*1090*/  LDS R12, [R12+-0x4] ;  /* 0xfffffc000c0c7984 */ /* 0x000e280000000800 */
[----:B------:R-:W-:Y:S04]  /*10a0*/  @!P1 LDS R8, [R8+-0x4] ;  /* 0xfffffc0008089984 */ /* 0x000fe80000000800 */
[----:B------:R-:W-:Y:S04]  /*10b0*/  @!P1 LDS R11, [R10+-0x4] ;  /* 0xfffffc000a0b9984 */ /* 0x000fe80000000800 */
[----:B------:R-:W-:Y:S04]  /*10c0*/  @P1 LDS R3, [R7+-0x4] ;  /* 0xfffffc0007031984 */ /* 0x000fe80000000800 */
[----:B------:R-:W1:Y:S01]  /*10d0*/  @!P1 LDS R17, [R7+-0x4] ;  /* 0xfffffc0007119984 */ /* 0x000e620000000800 */
[----:B0-----:R-:W0:Y:S01]  /*10e0*/  MUFU.RCP R0, R12 ;  /* 0x0000000c00007308 */ /* 0x001e220000001000 */
[----:B-1----:R-:W-:Y:S01]  /*10f0*/  @!P1 FFMA R3, -R8, R11, R17 ;  /* 0x0000000b08039223 */ /* 0x002fe20000000111 */
[----:B0-----:R-:W-:-:S06]  /*1100*/  FFMA R13, -R12, R0, 1 ;  /* 0x3f8000000c0d7423 */ /* 0x001fcc0000000100 */
[----:B------:R-:W0:Y:S01]  /*1110*/  FCHK P0, R3, R12 ;  /* 0x0000000c03007302 */ /* 0x000e220000000000 */
[----:B------:R-:W-:-:S04]  /*1120*/  FFMA R0, R0, R13, R0 ;  /* 0x0000000d00007223 */ /* 0x000fc80000000000 */
[----:B------:R-:W-:-:S04]  /*1130*/  FFMA R2, R0, R3, RZ ;  /* 0x0000000300027223 */ /* 0x000fc800000000ff */
[----:B------:R-:W-:-:S04]  /*1140*/  FFMA R9, -R12, R2, R3 ;  /* 0x000000020c097223 */ /* 0x000fc80000000103 */
[----:B------:R-:W-:Y:S01]  /*1150*/  FFMA R0, R0, R9, R2 ;  /* 0x0000000900007223 */ /* 0x000fe20000000002 */
[----:B0-----:R-:W-:Y:S06]  /*1160*/  @!P0 BRA `(.L_x_28) ;  /* 0x0000000000108947 */ /* 0x001fec0003800000 */
[----:B------:R-:W-:Y:S01]  /*1170*/  MOV R0, R3 ;  /* 0x0000000300007202 */ /* 0x000fe20000000f00 */
[----:B------:R-:W-:Y:S01]  /*1180*/  IMAD.MOV.U32 R3, RZ, RZ, R12 ;  /* 0x000000ffff037224 */ /* 0x000fe200078e000c */
[----:B------:R-:W-:-:S07]  /*1190*/  MOV R2, 0x11b0 ;  /* 0x000011b000027802 */ /* 0x000fce0000000f00 */
[----:B------:R-:W-:Y:S05]  /*11a0*/  CALL.REL.NOINC `($__internal_0_$__cuda_sm3x_div_rn_noftz_f32_slowpath) ;  /* 0x0000000000307944 */ /* 0x000fea0003c00000 */
.L_x_28:
[----:B------:R-:W-:Y:S05]  /*11b0*/  BSYNC.RECONVERGENT B3 ;  /* 0x0000000000037941 */ /* 0x000fea0003800200 */
.L_x_27:
[----:B------:R0:W-:Y:S02]  /*11c0*/  STS [R7+-0x4], R0 ;  /* 0xfffffc0007007388 */ /* 0x0001e40000000800 */
.L_x_26:
[----:B------:R-:W-:Y:S05]  /*11d0*/  BSYNC.RECONVERGENT B2 ;  /* 0x0000000000027941 */ /* 0x000fea0003800200 */
.L_x_25:
[----:B------:R-:W-:Y:S01]  /*11e0*/  BAR.SYNC.DEFER_BLOCKING 0x0 ;  /* 0x0000000000007b1d */ /* 0x000fe20000010000 */
[----:B------:R-:W-:Y:S01]  /*11f0*/  ISETP.GT.U32.AND P0, PT, R6, 0x1, PT ;  /* 0x000000010600780c */ /* 0x000fe20003f04070 */
[--C-:B0-----:R-:W-:Y:S01]  /*1200*/  IMAD.MOV.U32 R7, RZ, RZ, R6.reuse ;  /* 0x000000ffff077224 */ /* 0x101fe200078e0006 */
[----:B------:R-:W-:-:S04]  /*1210*/  SHF.R.U32.HI R0, RZ, 0x1, R6 ;  /* 0x00000001ff007819 */ /* 0x000fc80000011606 */
[----:B------:R-:W-:-:S07]  /*1220*/  MOV R6, R0 ;  /* 0x0000000000067202 */ /* 0x000fce0000000f00 */
[----:B------:R-:W-:Y:S05]  /*1230*/  @P0 BRA `(.L_x_29) ;  /* 0xfffffffc00340947 */ /* 0x000fea000383ffff */
.L_x_24:
[----:B------:R-:W1:Y:S04]  /*1240*/  LDS R5, [R5] ;  /* 0x0000000005057984 */ /* 0x000e680000000800 */
[----:B-1----:R-:W-:Y:S01]  /*1250*/  STG.E desc[UR10][R14.64], R5 ;  /* 0x000000050e007986 */ /* 0x002fe2000c10190a */
[----:B------:R-:W-:Y:S05]  /*1260*/  EXIT ;  /* 0x000000000000794d */ /* 0x000fea0003800000 */
        .weak           $__internal_0_$__cuda_sm3x_div_rn_noftz_f32_slowpath
        .type           $__internal_0_$__cuda_sm3x_div_rn_noftz_f32_slowpath,@function
        .size           $__internal_0_$__cuda_sm3x_div_rn_noftz_f32_slowpath,(.L_x_101 - $__internal_0_$__cuda_sm3x_div_rn_noftz_f32_slowpath)
$__internal_0_$__cuda_sm3x_div_rn_noftz_f32_slowpath:
[----:B------:R-:W-:Y:S01]  /*1270*/  SHF.R.U32.HI R18, RZ, 0x17, R3 ;  /* 0x00000017ff127819 */ /* 0x000fe20000011603 */
[----:B------:R-:W-:Y:S01]  /*1280*/  BSSY.RECONVERGENT B0, `(.L_x_30) ;  /* 0x0000062000007945 */ /* 0x000fe20003800200 */
[----:B------:R-:W-:Y:S02]  /*1290*/  SHF.R.U32.HI R23, RZ, 0x17, R0 ;  /* 0x00000017ff177819 */ /* 0x000fe40000011600 */
[----:B------:R-:W-:Y:S02]  /*12a0*/  LOP3.LUT R18, R18, 0xff, RZ, 0xc0, !PT ;  /* 0x000000ff12127812 */ /* 0x000fe400078ec0ff */
[----:B------:R-:W-:-:S03]  /*12b0*/  LOP3.LUT R23, R23, 0xff, RZ, 0xc0, !PT ;  /* 0x000000ff17177812 */ /* 0x000fc600078ec0ff */
[----:B------:R-:W-:Y:S02]  /*12c0*/  VIADD R24, R18, 0xffffffff ;  /* 0xffffffff12187836 */ /* 0x000fe40000000000 */
[----:B------:R-:W-:-:S03]  /*12d0*/  VIADD R25, R23, 0xffffffff ;  /* 0xffffffff17197836 */ /* 0x000fc60000000000 */
[----:B------:R-:W-:-:S04]  /*12e0*/  ISETP.GT.U32.AND P0, PT, R24, 0xfd, PT ;  /* 0x000000fd1800780c */ /* 0x000fc80003f04070 */
[----:B------:R-:W-:-:S13]  /*12f0*/  ISETP.GT.U32.OR P0, PT, R25, 0xfd, P0 ;  /* 0x000000fd1900780c */ /* 0x000fda0000704470 */
[----:B------:R-:W-:Y:S01]  /*1300*/  @!P0 MOV R20, RZ ;  /* 0x000000ff00148202 */ /* 0x000fe20000000f00 */
[----:B------:R-:W-:Y:S06]  /*1310*/  @!P0 BRA `(.L_x_31) ;  /* 0x00000000005c8947 */ /* 0x000fec0003800000 */
[----:B------:R-:W-:Y:S02]  /*1320*/  FSETP.GTU.FTZ.AND P0, PT, |R0|, +INF , PT ;  /* 0x7f8000000000780b */ /* 0x000fe40003f1c200 */
[----:B------:R-:W-:-:S04]  /*1330*/  FSETP.GTU.FTZ.AND P1, PT, |R3|, +INF , PT ;  /* 0x7f8000000300780b */ /* 0x000fc80003f3c200 */
[----:B------:R-:W-:-:S13]  /*1340*/  PLOP3.LUT P0, PT, P0, P1, PT, 0xf8, 0x8f ;  /* 0x00000000008f781c */ /* 0x000fda0000703f70 */
[----:B------:R-:W-:Y:S05]  /*1350*/  @P0 BRA `(.L_x_32) ;  /* 0x00000004004c0947 */ /* 0x000fea0003800000 */
[----:B------:R-:W-:-:S13]  /*1360*/  LOP3.LUT P0, RZ, R3, 0x7fffffff, R0, 0xc8, !PT ;  /* 0x7fffffff03ff7812 */ /* 0x000fda000780c800 */
[----:B------:R-:W-:Y:S05]  /*1370*/  @!P0 BRA `(.L_x_33) ;  /* 0x00000004003c8947 */ /* 0x000fea0003800000 */
[C---:B------:R-:W-:Y:S02]  /*1380*/  FSETP.NEU.FTZ.AND P2, PT, |R0|.reuse, +INF , PT ;  /* 0x7f8000000000780b */ /* 0x040fe40003f5d200 */
[----:B------:R-:W-:Y:S02]  /*1390*/  FSETP.NEU.FTZ.AND P1, PT, |R3|, +INF , PT ;  /* 0x7f8000000300780b */ /* 0x000fe40003f3d200 */
[----:B------:R-:W-:-:S11]  /*13a0*/  FSETP.NEU.FTZ.AND P0, PT, |R0|, +INF , PT ;  /* 0x7f8000000000780b */ /* 0x000fd60003f1d200 */
[----:B------:R-:W-:Y:S05]  /*13b0*/  @!P1 BRA !P2, `(.L_x_33) ;  /* 0x00000004002c9947 */ /* 0x000fea0005000000 */
[----:B------:R-:W-:-:S04]  /*13c0*/  LOP3.LUT P2, RZ, R0, 0x7fffffff, RZ, 0xc0, !PT ;  /* 0x7fffffff00ff7812 */ /* 0x000fc8000784c0ff */
[----:B------:R-:W-:-:S13]  /*13d0*/  PLOP3.LUT P1, PT, P1, P2, PT, 0x2f, 0xf2 ;  /* 0x0000000000f2781c */ /* 0x000fda0000f24577 */
[----:B------:R-:W-:Y:S05]  /*13e0*/  @P1 BRA `(.L_x_34) ;  /* 0x0000000400181947 */ /* 0x000fea0003800000 */
[----:B------:R-:W-:-:S04]  /*13f0*/  LOP3.LUT P1, RZ, R3, 0x7fffffff, RZ, 0xc0, !PT ;  /* 0x7fffffff03ff7812 */ /* 0x000fc8000782c0ff */
[----:B------:R-:W-:-:S13]  /*1400*/  PLOP3.LUT P0, PT, P0, P1, PT, 0x2f, 0xf2 ;  /* 0x0000000000f2781c */ /* 0x000fda0000702577 */
[----:B------:R-:W-:Y:S05]  /*1410*/  @P0 BRA `(.L_x_35) ;  /* 0x0000000400000947 */ /* 0x000fea0003800000 */
[----:B------:R-:W-:Y:S02]  /*1420*/  ISETP.GE.AND P0, PT, R25, RZ, PT ;  /* 0x000000ff1900720c */ /* 0x000fe40003f06270 */
[----:B------:R-:W-:-:S11]  /*1430*/  ISETP.GE.AND P1, PT, R24, RZ, PT ;  /* 0x000000ff1800720c */ /* 0x000fd60003f26270 */
[----:B------:R-:W-:Y:S02]  /*1440*/  @P0 IMAD.MOV.U32 R20, RZ, RZ, RZ ;  /* 0x000000ffff140224 */ /* 0x000fe400078e00ff */
[----:B------:R-:W-:Y:S01]  /*1450*/  @!P0 FFMA R0, R0, 1.84467440737095516160e+19, RZ ;  /* 0x5f80000000008823 */ /* 0x000fe200000000ff */
[----:B------:R-:W-:Y:S02]  /*1460*/  @!P0 IMAD.MOV.U32 R20, RZ, RZ, -0x40 ;  /* 0xffffffc0ff148424 */ /* 0x000fe400078e00ff */
[----:B------:R-:W-:-:S03]  /*1470*/  @!P1 FFMA R3, R3, 1.84467440737095516160e+19, RZ ;  /* 0x5f80000003039823 */ /* 0x000fc600000000ff */
[----:B------:R-:W-:-:S07]  /*1480*/  @!P1 IADD3 R20, PT, PT, R20, 0x40, RZ ;  /* 0x0000004014149810 */ /* 0x000fce0007ffe0ff */
.L_x_31:
[----:B------:R-:W-:Y:S01]  /*1490*/  LEA R24, R18, 0xc0800000, 0x17 ;  /* 0xc080000012187811 */ /* 0x000fe200078eb8ff */
[----:B------:R-:W-:Y:S01]  /*14a0*/  VIADD R23, R23, 0xffffff81 ;  /* 0xffffff8117177836 */ /* 0x000fe20000000000 */
[----:B------:R-:W-:Y:S03]  /*14b0*/  BSSY.RECONVERGENT B1, `(.L_x_36) ;  /* 0x0000035000017945 */ /* 0x000fe60003800200 */
[----:B------:R-:W-:Y:S02]  /*14c0*/  IMAD.IADD R27, R3, 0x1, -R24 ;  /* 0x00000001031b7824 */ /* 0x000fe400078e0a18 */
[C---:B------:R-:W-:Y:S01]  /*14d0*/  IMAD R0, R23.reuse, -0x800000, R0 ;  /* 0xff80000017007824 */ /* 0x040fe200078e0200 */
[----:B------:R-:W-:Y:S01]  /*14e0*/  IADD3 R23, PT, PT, R23, 0x7f, -R18 ;  /* 0x0000007f17177810 */ /* 0x000fe20007ffe812 */
[----:B------:R-:W0:Y:S01]  /*14f0*/  MUFU.RCP R24, R27 ;  /* 0x0000001b00187308 */ /* 0x000e220000001000 */
[----:B------:R-:W-:-:S02]  /*1500*/  FADD.FTZ R3, -R27, -RZ ;  /* 0x800000ff1b037221 */ /* 0x000fc40000010100 */
[----:B------:R-:W-:Y:S02]  /*1510*/  IADD3 R23, PT, PT, R23, R20, RZ ;  /* 0x0000001417177210 */ /* 0x000fe40007ffe0ff */
[----:B0-----:R-:W-:-:S04]  /*1520*/  FFMA R25, R24, R3, 1 ;  /* 0x3f80000018197423 */ /* 0x001fc80000000003 */
[----:B------:R-:W-:-:S04]  /*1530*/  FFMA R25, R24, R25, R24 ;  /* 0x0000001918197223 */ /* 0x000fc80000000018 */
[----:B------:R-:W-:-:S04]  /*1540*/  FFMA R24, R0, R25, RZ ;  /* 0x0000001900187223 */ /* 0x000fc800000000ff */
[----:B------:R-:W-:-:S04]  /*1550*/  FFMA R26, R3, R24, R0 ;  /* 0x00000018031a7223 */ /* 0x000fc80000000000 */
[----:B------:R-:W-:-:S04]  /*1560*/  FFMA R26, R25, R26, R24 ;  /* 0x0000001a191a7223 */ /* 0x000fc80000000018 */
[----:B------:R-:W-:-:S04]  /*1570*/  FFMA R3, R3, R26, R0 ;  /* 0x0000001a03037223 */ /* 0x000fc80000000000 */
[----:B------:R-:W-:-:S05]  /*1580*/  FFMA R0, R25, R3, R26 ;  /* 0x0000000319007223 */ /* 0x000fca000000001a */
[----:B------:R-:W-:-:S04]  /*1590*/  SHF.R.U32.HI R18, RZ, 0x17, R0 ;  /* 0x00000017ff127819 */ /* 0x000fc80000011600 */
[----:B------:R-:W-:-:S05]  /*15a0*/  LOP3.LUT R18, R18, 0xff, RZ, 0xc0, !PT ;  /* 0x000000ff12127812 */ /* 0x000fca00078ec0ff */
[----:B------:R-:W-:-:S04]  /*15b0*/  IMAD.IADD R18, R18, 0x1, R23 ;  /* 0x0000000112127824 */ /* 0x000fc800078e0217 */
[----:B------:R-:W-:-:S05]  /*15c0*/  VIADD R20, R18, 0xffffffff ;  /* 0xffffffff12147836 */ /* 0x000fca0000000000 */
[----:B------:R-:W-:-:S13]  /*15d0*/  ISETP.GE.U32.AND P0, PT, R20, 0xfe, PT ;  /* 0x000000fe1400780c */ /* 0x000fda0003f06070 */
[----:B------:R-:W-:Y:S05]  /*15e0*/  @!P0 BRA `(.L_x_37) ;  /* 0x0000000000808947 */ /* 0x000fea0003800000 */
[----:B------:R-:W-:-:S13]  /*15f0*/  ISETP.GT.AND P0, PT, R18, 0xfe, PT ;  /* 0x000000fe1200780c */ /* 0x000fda0003f04270 */
[----:B------:R-:W-:Y:S05]  /*1600*/  @P0 BRA `(.L_x_38) ;  /* 0x00000000006c0947 */ /* 0x000fea0003800000 */
[----:B------:R-:W-:-:S13]  /*1610*/  ISETP.GE.AND P0, PT, R18, 0x1, PT ;  /* 0x000000011200780c */ /* 0x000fda0003f06270 */
[----:B------:R-:W-:Y:S05]  /*1620*/  @P0 BRA `(.L_x_39) ;  /* 0x0000000000740947 */ /* 0x000fea0003800000 */
[----:B------:R-:W-:Y:S02]  /*1630*/  ISETP.GE.AND P0, PT, R18, -0x18, PT ;  /* 0xffffffe81200780c */ /* 0x000fe40003f06270 */
[----:B------:R-:W-:-:S11]  /*1640*/  LOP3.LUT R0, R0, 0x80000000, RZ, 0xc0, !PT ;  /* 0x8000000000007812 */ /* 0x000fd600078ec0ff */
[----:B------:R-:W-:Y:S05]  /*1650*/  @!P0 BRA `(.L_x_39) ;  /* 0x0000000000688947 */ /* 0x000fea0003800000 */
[CCC-:B------:R-:W-:Y:S01]  /*1660*/  FFMA.RZ R20, R25.reuse, R3.reuse, R26.reuse ;  /* 0x0000000319147223 */ /* 0x1c0fe2000000c01a */
[CCC-:B------:R-:W-:Y:S01]  /*1670*/  FFMA.RP R23, R25.reuse, R3.reuse, R26.reuse ;  /* 0x0000000319177223 */ /* 0x1c0fe2000000801a */
[----:B------:R-:W-:Y:S01]  /*1680*/  FFMA.RM R26, R25, R3, R26 ;  /* 0x00000003191a7223 */ /* 0x000fe2000000401a */
[----:B------:R-:W-:Y:S02]  /*1690*/  IADD3 R3, PT, PT, R18, 0x20, RZ ;  /* 0x0000002012037810 */ /* 0x000fe40007ffe0ff */
[----:B------:R-:W-:Y:S02]  /*16a0*/  LOP3.LUT R20, R20, 0x7fffff, RZ, 0xc0, !PT ;  /* 0x007fffff14147812 */ /* 0x000fe400078ec0ff */
[----:B------:R-:W-:Y:S02]  /*16b0*/  ISETP.NE.AND P2, PT, R18, RZ, PT ;  /* 0x000000ff1200720c */ /* 0x000fe40003f45270 */
[----:B------:R-:W-:Y:S02]  /*16c0*/  LOP3.LUT R20, R20, 0x800000, RZ, 0xfc, !PT ;  /* 0x0080000014147812 */ /* 0x000fe400078efcff */
[----:B------:R-:W-:Y:S01]  /*16d0*/  ISETP.NE.AND P1, PT, R18, RZ, PT ;  /* 0x000000ff1200720c */ /* 0x000fe20003f25270 */
[----:B------:R-:W-:Y:S01]  /*16e0*/  IMAD.MOV R18, RZ, RZ, -R18 ;  /* 0x000000ffff127224 */ /* 0x000fe200078e0a12 */
[----:B------:R-:W-:-:S02]  /*16f0*/  SHF.L.U32 R3, R20, R3, RZ ;  /* 0x0000000314037219 */ /* 0x000fc400000006ff */
[----:B------:R-:W-:Y:S02]  /*1700*/  FSETP.NEU.FTZ.AND P0, PT, R23, R26, PT ;  /* 0x0000001a1700720b */ /* 0x000fe40003f1d000 */
[----:B------:R-:W-:Y:S02]  /*1710*/  SEL R23, R18, RZ, P2 ;  /* 0x000000ff12177207 */ /* 0x000fe40001000000 */
[----:B------:R-:W-:Y:S02]  /*1720*/  ISETP.NE.AND P1, PT, R3, RZ, P1 ;  /* 0x000000ff0300720c */ /* 0x000fe40000f25270 */
[----:B------:R-:W-:Y:S02]  /*1730*/  SHF.R.U32.HI R20, RZ, R23, R20 ;  /* 0x00000017ff147219 */ /* 0x000fe40000011614 */
[----:B------:R-:W-:Y:S02]  /*1740*/  PLOP3.LUT P0, PT, P0, P1, PT, 0xf8, 0x8f ;  /* 0x00000000008f781c */ /* 0x000fe40000703f70 */
[----:B------:R-:W-:-:S02]  /*1750*/  SHF.R.U32.HI R18, RZ, 0x1, R20 ;  /* 0x00000001ff127819 */ /* 0x000fc40000011614 */
[----:B------:R-:W-:-:S04]  /*1760*/  SEL R3, RZ, 0x1, !P0 ;  /* 0x00000001ff037807 */ /* 0x000fc80004000000 */
[----:B------:R-:W-:-:S04]  /*1770*/  LOP3.LUT R3, R3, 0x1, R18, 0xf8, !PT ;  /* 0x0000000103037812 */ /* 0x000fc800078ef812 */
[----:B------:R-:W-:-:S05]  /*1780*/  LOP3.LUT R3, R3, R20, RZ, 0xc0, !PT ;  /* 0x0000001403037212 */ /* 0x000fca00078ec0ff */
[----:B------:R-:W-:-:S05]  /*1790*/  IMAD.IADD R3, R18, 0x1, R3 ;  /* 0x0000000112037824 */ /* 0x000fca00078e0203 */
[----:B------:R-:W-:Y:S01]  /*17a0*/  LOP3.LUT R0, R3, R0, RZ, 0xfc, !PT ;  /* 0x0000000003007212 */ /* 0x000fe200078efcff */
[----:B------:R-:W-:Y:S06]  /*17b0*/  BRA `(.L_x_39) ;  /* 0x0000000000107947 */ /* 0x000fec0003800000 */
.L_x_38:
[----:B------:R-:W-:-:S04]  /*17c0*/  LOP3.LUT R0, R0, 0x80000000, RZ, 0xc0, !PT ;  /* 0x8000000000007812 */ /* 0x000fc800078ec0ff */
[----:B------:R-:W-:Y:S01]  /*17d0*/  LOP3.LUT R0, R0, 0x7f800000, RZ, 0xfc, !PT ;  /* 0x7f80000000007812 */ /* 0x000fe200078efcff */
[----:B------:R-:W-:Y:S06]  /*17e0*/  BRA `(.L_x_39) ;  /* 0x0000000000047947 */ /* 0x000fec0003800000 */
.L_x_37:
[----:B------:R-:W-:-:S07]  /*17f0*/  LEA R0, R23, R0, 0x17 ;  /* 0x0000000017007211 */ /* 0x000fce00078eb8ff */
.L_x_39:
[----:B------:R-:W-:Y:S05]  /*1800*/  BSYNC.RECONVERGENT B1 ;  /* 0x0000000000017941 */ /* 0x000fea0003800200 */
.L_x_36:
[----:B------:R-:W-:Y:S05]  /*1810*/  BRA `(.L_x_40) ;  /* 0x0000000000207947 */ /* 0x000fea0003800000 */
.L_x_35:
[----:B------:R-:W-:-:S04]  /*1820*/  LOP3.LUT R0, R3, 0x80000000, R0, 0x48, !PT ;  /* 0x8000000003007812 */ /* 0x000fc800078e4800 */
[----:B------:R-:W-:Y:S01]  /*1830*/  LOP3.LUT R0, R0, 0x7f800000, RZ, 0xfc, !PT ;  /* 0x7f80000000007812 */ /* 0x000fe200078efcff */
[----:B------:R-:W-:Y:S06]  /*1840*/  BRA `(.L_x_40) ;  /* 0x0000000000147947 */ /* 0x000fec0003800000 */
.L_x_34:
[----:B------:R-:W-:Y:S01]  /*1850*/  LOP3.LUT R0, R3, 0x80000000, R0, 0x48, !PT ;  /* 0x8000000003007812 */ /* 0x000fe200078e4800 */
[----:B------:R-:W-:Y:S06]  /*1860*/  BRA `(.L_x_40) ;  /* 0x00000000000c7947 */ /* 0x000fec0003800000 */
.L_x_33:
[----:B------:R-:W0:Y:S01]  /*1870*/  MUFU.RSQ R0, -QNAN ;  /* 0xffc0000000007908 */ /* 0x000e220000001400 */
[----:B------:R-:W-:Y:S05]  /*1880*/  BRA `(.L_x_40) ;  /* 0x0000000000047947 */ /* 0x000fea0003800000 */
.L_x_32:
[----:B------:R-:W-:-:S07]  /*1890*/  FADD.FTZ R0, R0, R3 ;  /* 0x0000000300007221 */ /* 0x000fce0000010000 */
.L_x_40:
[----:B------:R-:W-:Y:S05]  /*18a0*/  BSYNC.RECONVERGENT B0 ;  /* 0x0000000000007941 */ /* 0x000fea0003800200 */
.L_x_30:
[----:B------:R-:W-:-:S04]  /*18b0*/  IMAD.MOV.U32 R3, RZ, RZ, 0x0 ;  /* 0x00000000ff037424 */ /* 0x000fc800078e00ff */
[----:B0-----:R-:W-:Y:S05]  /*18c0*/  RET.REL.NODEC R2 `(_Z30hybrid_cyclic_reduction_devicePfS_S_S_i) ;  /* 0xffffffe402cc7950 */ /* 0x001fea0003c3ffff */
.L_x_41:
[----:B------:R-:W-:-:S00]  /*18d0*/  BRA `(.L_x_41) ;  /* 0xfffffffc00fc7947 */ /* 0x000fc0000383ffff */
[----:B------:R-:W-:-:S00]  /*18e0*/  NOP ;  /* 0x0000000000007918 */ /* 0x000fc00000000000 */
        /* <DEDUP_REMOVED lines=9> */
.L_x_101:


//--------------------- .text._Z32parallel_cyclic_reduction_devicePfS_S_S_i --------------------------
	.section	.text._Z32parallel_cyclic_reduction_devicePfS_S_S_i,"ax",@progbits
	.align	128
        .global         _Z32parallel_cyclic_reduction_devicePfS_S_S_i
        .type           _Z32parallel_cyclic_reduction_devicePfS_S_S_i,@function
        .size           _Z32parallel_cyclic_reduction_devicePfS_S_S_i,(.L_x_102 - _Z32parallel_cyclic_reduction_devicePfS_S_S_i)
        .other          _Z32parallel_cyclic_reduction_devicePfS_S_S_i,@"STO_CUDA_ENTRY STV_DEFAULT"
_Z32parallel_cyclic_reduction_devicePfS_S_S_i:
.text._Z32parallel_cyclic_reduction_devicePfS_S_S_i:
        /* <DEDUP_REMOVED lines=8> */
[C---:B--2---:R-:W-:Y:S01]  /*0080*/  IMAD.WIDE.U32 R8, R2.reuse, 0x4, R8 ;  /* 0x0000000402087825 */ /* 0x044fe200078e0008 */
[----:B-1----:R-:W2:Y:S03]  /*0090*/  LDG.E R0, desc[UR10][R6.64] ;  /* 0x0000000a06007981 */ /* 0x002ea6000c1e1900 */
[C---:B---3--:R-:W-:Y:S01]  /*00a0*/  IMAD.WIDE.U32 R10, R2.reuse, 0x4, R10 ;  /* 0x00000004020a7825 */ /* 0x048fe200078e000a */
[----:B------:R0:W3:Y:S05]  /*00b0*/  LDG.E R3, desc[UR10][R8.64] ;  /* 0x0000000a08037981 */ /* 0x0000ea000c1e1900 */
[----:B------:R-:W5:Y:S01]  /*00c0*/  LDG.E R10, desc[UR10][R10.64] ;  /* 0x0000000a0a0a7981 */ /* 0x000f62000c1e1900 */
[----:B----4-:R-:W-:-:S05]  /*00d0*/  IMAD.WIDE.U32 R4, R2, 0x4, R4 ;  /* 0x0000000402047825 */ /* 0x010fca00078e0004 */
[----:B------:R-:W4:Y:S01]  /*00e0*/  LDG.E R13, desc[UR10][R4.64] ;  /* 0x0000000a040d7981 */ /* 0x000f22000c1e1900 */
[----:B------:R-:W1:Y:S01]  /*00f0*/  S2UR UR7, SR_CgaCtaId ;  /* 0x00000000000779c3 */ /* 0x000e620000008800 */
[----:B------:R-:W-:Y:S02]  /*0100*/  UMOV UR4, 0x400 ;  /* 0x0000040000047882 */ /* 0x000fe40000000000 */
[----:B------:R-:W-:Y:S02]  /*0110*/  UIADD3 UR5, UPT, UPT, UR4, 0x800, URZ ;  /* 0x0000080004057890 */ /* 0x000fe4000fffe0ff */
[----:B------:R-:W-:Y:S02]  /*0120*/  UIADD3 UR6, UPT, UPT, UR4, 0x1000, URZ ;  /* 0x0000100004067890 */ /* 0x000fe4000fffe0ff */
[----:B-1----:R-:W-:Y:S02]  /*0130*/  ULEA UR8, UR7, UR4, 0x18 ;  /* 0x0000000407087291 */ /* 0x002fe4000f8ec0ff */
[----:B------:R-:W-:-:S02]  /*0140*/  UIADD3 UR4, UPT, UPT, UR4, 0x1800, URZ ;  /* 0x0000180004047890 */ /* 0x000fc4000fffe0ff */
[----:B------:R-:W-:Y:S02]  /*0150*/  ULEA UR5, UR7, UR5, 0x18 ;  /* 0x0000000507057291 */ /* 0x000fe4000f8ec0ff */
[----:B------:R-:W-:Y:S02]  /*0160*/  ULEA UR6, UR7, UR6, 0x18 ;  /* 0x0000000607067291 */ /* 0x000fe4000f8ec0ff */
[----:B------:R-:W-:Y:S01]  /*0170*/  ULEA UR4, UR7, UR4, 0x18 ;  /* 0x0000000407047291 */ /* 0x000fe2000f8ec0ff */
[C---:B0-----:R-:W-:Y:S01]  /*0180*/  LEA R9, R2.reuse, UR8, 0x2 ;  /* 0x0000000802097c11 */ /* 0x041fe2000f8e10ff */
[----:B------:R-:W0:Y:S01]  /*0190*/  LDCU UR7, c[0x0][0x3a0] ;  /* 0x00007400ff0777ac */ /* 0x000e220008000800 */
[C---:B------:R-:W-:Y:S02]  /*01a0*/  LEA R8, R2.reuse, UR5, 0x2 ;  /* 0x0000000502087c11 */ /* 0x040fe4000f8e10ff */
[C---:B------:R-:W-:Y:S02]  /*01b0*/  LEA R7, R2.reuse, UR6, 0x2 ;  /* 0x0000000602077c11 */ /* 0x040fe4000f8e10ff */
[----:B------:R-:W-:Y:S01]  /*01c0*/  LEA R6, R2, UR4, 0x2 ;  /* 0x0000000402067c11 */ /* 0x000fe2000f8e10ff */
        /* <DEDUP_REMOVED lines=9> */
.L_x_51:
[----:B-1----:R-:W-:Y:S01]  /*0260*/  ISETP.GE.U32.AND P0, PT, R2, UR7, PT ;  /* 0x0000000702007c0c */ /* 0x002fe2000bf06070 */
[----:B------:R-:W-:-:S12]  /*0270*/  BSSY.RECONVERGENT B0, `(.L_x_43) ;  /* 0x0000040000007945 */ /* 0x000fd80003800200 */
[----:B------:R-:W-:Y:S05]  /*0280*/  @P0 BRA `(.L_x_44) ;  /* 0x0000000000f80947 */ /* 0x000fea0003800000 */
[----:B0-----:R0:W1:Y:S01]  /*0290*/  LDS R13, [R6] ;  /* 0x00000000060d7984 */ /* 0x0010620000000800 */
[----:B------:R-:W-:Y:S01]  /*02a0*/  ISETP.GE.AND P0, PT, R2, R11, PT ;  /* 0x0000000b0200720c */ /* 0x000fe20003f06270 */
[----:B------:R-:W-:Y:S02]  /*02b0*/  BSSY.RECONVERGENT B1, `(.L_x_45) ;  /* 0x000001e000017945 */ /* 0x000fe40003800200 */
[----:B------:R0:W2:Y:S10]  /*02c0*/  LDS R15, [R8] ;  /* 0x00000000080f7984 */ /* 0x0000b40000000800 */
[----:B0-----:R-:W-:Y:S05]  /*02d0*/  @!P0 BRA `(.L_x_46) ;  /* 0x00000000006c8947 */ /* 0x001fea0003800000 */
[----:B------:R-:W-:Y:S01]  /*02e0*/  IMAD.IADD R12, R2, 0x1, -R11 ;  /* 0x00000001020c7824 */ /* 0x000fe200078e0a0b */
[----:B------:R-:W-:Y:S01]  /*02f0*/  LDS R0, [R9] ;  /* 0x0000000009007984 */ /* 0x000fe20000000800 */
[----:B------:R-:W-:Y:S03]  /*0300*/  BSSY.RECONVERGENT B2, `(.L_x_47) ;  /* 0x000000f000027945 */ /* 0x000fe60003800200 */
[----:B------:R-:W-:-:S06]  /*0310*/  LEA R3, R12, UR5, 0x2 ;  /* 0x000000050c037c11 */ /* 0x000fcc000f8e10ff */
[----:B------:R-:W0:Y:S02]  /*0320*/  LDS R3, [R3] ;  /* 0x0000000003037984 */ /* 0x000e240000000800 */
        /* <DEDUP_REMOVED lines=9> */
[----:B------:R-:W-:-:S07]  /*03c0*/  MOV R14, 0x3e0 ;  /* 0x000003e0000e7802 */ /* 0x000fce0000000f00 */
[----:B-12---:R-:W-:Y:S05]  /*03d0*/  CALL.REL.NOINC `($__internal_1_$__cuda_sm3x_div_rn_noftz_f32_slowpath) ;  /* 0x00000004001c7944 */ /* 0x006fea0003c00000 */
[----:B------:R-:W-:-:S07]  /*03e0*/  IMAD.MOV.U32 R14, RZ, RZ, R0 ;  /* 0x000000ffff0e7224 */ /* 0x000fce00078e0000 */
.L_x_48:
[----:B------:R-:W-:Y:S05]  /*03f0*/  BSYNC.RECONVERGENT B2 ;  /* 0x0000000000027941 */ /* 0x000fea0003800200 */
.L_x_47:
[C---:B------:R-:W-:Y:S02]  /*0400*/  LEA R0, R12.reuse, UR6, 0x2 ;  /* 0x000000060c007c11 */ /* 0x040fe4000f8e10ff */
[C---:B------:R-:W-:Y:S02]  /*0410*/  LEA R3, R12.reuse, UR4, 0x2 ;  /* 0x000000040c037c11 */ /* 0x040fe4000f8e10ff */
[----:B------:R-:W-:Y:S02]  /*0420*/  LEA R16, R12, UR8, 0x2 ;  /* 0x000000080c107c11 */ /* 0x000fe4000f8e10ff */
[----:B------:R-:W2:Y:S04]  /*0430*/  LDS R0, [R0] ;  /* 0x0000000000007984 */ /* 0x000ea80000000800 */
[----:B------:R-:W1:Y:S04]  /*0440*/  LDS R12, [R3] ;  /* 0x00000000030c7984 */ /* 0x000e680000000800 */
[----:B------:R-:W0:Y:S01]  /*0450*/  LDS R17, [R16] ;  /* 0x0000000010117984 */ /* 0x000e220000000800 */
[-C--:B--2---:R-:W-:Y:S01]  /*0460*/  FFMA R15, R0, R14.reuse, R15 ;  /* 0x0000000e000f7223 */ /* 0x084fe2000000000f */
[-C--:B-1----:R-:W-:Y:S01]  /*0470*/  FFMA R13, R12, R14.reuse, R13 ;  /* 0x0000000e0c0d7223 */ /* 0x082fe2000000000d */
[----:B0-----:R-:W-:-:S07]  /*0480*/  FMUL R12, R17, R14 ;  /* 0x0000000e110c7220 */ /* 0x001fce0000400000 */
.L_x_46:
[----:B------:R-:W-:Y:S05]  /*0490*/  BSYNC.RECONVERGENT B1 ;  /* 0x0000000000017941 */ /* 0x000fea0003800200 */
.L_x_45:
[----:B------:R-:W-:-:S05]  /*04a0*/  IMAD.IADD R0, R2, 0x1, R11 ;  /* 0x0000000102007824 */ /* 0x000fca00078e020b */
[----:B------:R-:W-:-:S13]  /*04b0*/  ISETP.GE.AND P0, PT, R0, UR7, PT ;  /* 0x0000000700007c0c */ /* 0x000fda000bf06270 */
[----:B------:R-:W-:Y:S05]  /*04c0*/  @P0 BRA `(.L_x_44) ;  /* 0x0000000000680947 */ /* 0x000fea0003800000 */
[----:B------:R-:W-:Y:S01]  /*04d0*/  IMAD R3, R11, 0x4, R8 ;  /* 0x000000040b037824 */ /* 0x000fe200078e0208 */
[----:B------:R-:W-:Y:S01]  /*04e0*/  LDS R0, [R7] ;  /* 0x0000000007007984 */ /* 0x000fe20000000800 */
[----:B------:R-:W-:Y:S04]  /*04f0*/  BSSY.RECONVERGENT B1, `(.L_x_49) ;  /* 0x000000e000017945 */ /* 0x000fe80003800200 */
        /* <DEDUP_REMOVED lines=13> */
.L_x_50:
[----:B------:R-:W-:Y:S05]  /*05d0*/  BSYNC.RECONVERGENT B1 ;  /* 0x0000000000017941 */ /* 0x000fea0003800200 */
.L_x_49:
[C---:B------:R-:W-:Y:S01]  /*05e0*/  IMAD R0, R11.reuse, 0x4, R9 ;  /* 0x000000040b007824 */ /* 0x040fe200078e0209 */
[C---:B------:R-:W-:Y:S01]  /*05f0*/  LEA R3, R11.reuse, R6, 0x2 ;  /* 0x000000060b037211 */ /* 0x040fe200078e10ff */
[----:B------:R-:W-:-:S04]  /*0600*/  IMAD R16, R11, 0x4, R7 ;  /* 0x000000040b107824 */ /* 0x000fc800078e0207 */
[----:B------:R-:W2:Y:S04]  /*0610*/  LDS R0, [R0] ;  /* 0x0000000000007984 */ /* 0x000ea80000000800 */
[----:B------:R-:W1:Y:S04]  /*0620*/  LDS R14, [R3] ;  /* 0x00000000030e7984 */ /* 0x000e680000000800 */
[----:B------:R-:W0:Y:S01]  /*0630*/  LDS R17, [R16] ;  /* 0x0000000010117984 */ /* 0x000e220000000800 */
[-C--:B--2---:R-:W-:Y:S01]  /*0640*/  FFMA R15, R0, R10.reuse, R15 ;  /* 0x0000000a000f7223 */ /* 0x084fe2000000000f */
[-C--:B-1----:R-:W-:Y:S01]  /*0650*/  FFMA R13, R14, R10.reuse, R13 ;  /* 0x0000000a0e0d7223 */ /* 0x082fe2000000000d */
[----:B0-----:R-:W-:-:S07]  /*0660*/  FMUL R10, R17, R10 ;  /* 0x0000000a110a7220 */ /* 0x001fce0000400000 */
.L_x_44:
[----:B------:R-:W-:Y:S05]  /*0670*/  BSYNC.RECONVERGENT B0 ;  /* 0x0000000000007941 */ /* 0x000fea0003800200 */
.L_x_43:
[----:B------:R-:W-:Y:S01]  /*0680*/  BAR.SYNC.DEFER_BLOCKING 0x0 ;  /* 0x0000000000007b1d */ /* 0x000fe20000010000 */
[----:B------:R-:W-:Y:S01]  /*0690*/  ISETP.GE.U32.AND P0, PT, R2, UR7, PT ;  /* 0x0000000702007c0c */ /* 0x000fe2000bf06070 */
[----:B------:R-:W-:-:S12]  /*06a0*/  IMAD.SHL.U32 R11, R11, 0x2, RZ ;  /* 0x000000020b0b7824 */ /* 0x000fd800078e00ff */
[----:B------:R3:W-:Y:S04]  /*06b0*/  @!P0 STS [R9], R12 ;  /* 0x0000000c09008388 */ /* 0x0007e80000000800 */
[----:B------:R3:W-:Y:S04]  /*06c0*/  @!P0 STS [R7], R10 ;  /* 0x0000000a07008388 */ /* 0x0007e80000000800 */
[----:B-1----:R3:W-:Y:S04]  /*06d0*/  @!P0 STS [R6], R13 ;  /* 0x0000000d06008388 */ /* 0x0027e80000000800 */
[----:B--2---:R3:W-:Y:S01]  /*06e0*/  @!P0 STS [R8], R15 ;  /* 0x0000000f08008388 */ /* 0x0047e20000000800 */
[----:B------:R-:W-:Y:S01]  /*06f0*/  BAR.SYNC.DEFER_BLOCKING 0x0 ;  /* 0x0000000000007b1d */ /* 0x000fe20000010000 */
[----:B------:R-:W-:-:S13]  /*0700*/  ISETP.GE.AND P0, PT, R11, UR7, PT ;  /* 0x000000070b007c0c */ /* 0x000fda000bf06270 */
[----:B---3--:R-:W-:Y:S05]  /*0710*/  @!P0 BRA `(.L_x_51) ;  /* 0xfffffff800d08947 */ /* 0x008fea000383ffff */
.L_x_42:
[----:B------:R-:W-:-:S13]  /*0720*/  ISETP.GE.AND P0, PT, R2, UR7, PT ;  /* 0x0000000702007c0c */ /* 0x000fda000bf06270 */
[----:B------:R-:W-:Y:S05]  /*0730*/  @P0 EXIT ;  /* 0x000000000000094d */ /* 0x000fea0003800000 */
[----:B0-----:R-:W0:Y:S01]  /*0740*/  LDS R3, [R8] ;  /* 0x0000000008037984 */ /* 0x001e220000000800 */
[----:B------:R-:W-:Y:S03]  /*0750*/  BSSY.RECONVERGENT B0, `(.L_x_52) ;  /* 0x000000d000007945 */ /* 0x000fe60003800200 */
[----:B------:R-:W1:Y:S01]  /*0760*/  LDS R0, [R6] ;  /* 0x0000000006007984 */ /* 0x000e620000000800 */
        /* <DEDUP_REMOVED lines=8> */
[----:B------:R-:W-:-:S07]  /*07f0*/  MOV R14, 0x810 ;  /* 0x00000810000e7802 */ /* 0x000fce0000000f00 */
[----:B------:R-:W-:Y:S05]  /*0800*/  CALL.REL.NOINC `($__internal_1_$__cuda_sm3x_div_rn_noftz_f32_slowpath) ;  /* 0x0000000000107944 */ /* 0x000fea0003c00000 */
[----:B------:R-:W-:-:S07]  /*0810*/  IMAD.MOV.U32 R7, RZ, RZ, R0 ;  /* 0x000000ffff077224 */ /* 0x000fce00078e0000 */
.L_x_53:
[----:B------:R-:W-:Y:S05]  /*0820*/  BSYNC.RECONVERGENT B0 ;  /* 0x0000000000007941 */ /* 0x000fea0003800200 */
.L_x_52:
[----:B------:R-:W-:Y:S01]  /*0830*/  STG.E desc[UR10][R4.64], R7 ;  /* 0x0000000704007986 */ /* 0x000fe2000c10190a */
[----:B------:R-:W-:Y:S05]  /*0840*/  EXIT ;  /* 0x000000000000794d */ /* 0x000fea0003800000 */
        .weak           $__internal_1_$__cuda_sm3x_div_rn_noftz_f32_slowpath
        .type           $__internal_1_$__cuda_sm3x_div_rn_noftz_f32_slowpath,@function
        .size           $__internal_1_$__cuda_sm3x_div_rn_noftz_f32_slowpath,(.L_x_102 - $__internal_1_$__cuda_sm3x_div_rn_noftz_f32_slowpath)
$__internal_1_$__cuda_sm3x_div_rn_noftz_f32_slowpath:
        /* <DEDUP_REMOVED lines=32> */
[----:B------:R-:W-:Y:S02]  /*0a50*/  @!P1 FFMA R3, R3, 1.84467440737095516160e+19, RZ ;  /* 0x5f80000003039823 */ /* 0x000fe400000000ff */
[----:B------:R-:W-:-:S07]  /*0a60*/  @!P1 VIADD R17, R17, 0x40 ;  /* 0x0000004011119836 */ /* 0x000fce0000000000 */
.L_x_55:
[----:B------:R-:W-:Y:S01]  /*0a70*/  LEA R18, R16, 0xc0800000, 0x17 ;  /* 0xc080000010127811 */ /* 0x000fe200078eb8ff */
[----:B------:R-:W-:Y:S01]  /*0a80*/  VIADD R21, R21, 0xffffff81 ;  /* 0xffffff8115157836 */ /* 0x000fe20000000000 */
[----:B------:R-:W-:Y:S03]  /*0a90*/  BSSY.RECONVERGENT B4, `(.L_x_60) ;  /* 0x0000035000047945 */ /* 0x000fe60003800200 */
[----:B------:R-:W-:Y:S02]  /*0aa0*/  IMAD.IADD R20, R3, 0x1, -R18 ;  /* 0x0000000103147824 */ /* 0x000fe400078e0a12 */
[C---:B------:R-:W-:Y:S02]  /*0ab0*/  IMAD R0, R21.reuse, -0x800000, R0 ;  /* 0xff80000015007824 */ /* 0x040fe400078e0200 */
[----:B------:R0:W1:Y:S01]  /*0ac0*/  MUFU.RCP R3, R20 ;  /* 0x0000001400037308 */ /* 0x0000620000001000 */
[----:B------:R-:W-:Y:S01]  /*0ad0*/  FADD.FTZ R19, -R20, -RZ ;  /* 0x800000ff14137221 */ /* 0x000fe20000010100 */
[----:B0-----:R-:W-:-:S04]  /*0ae0*/  IADD3 R20, PT, PT, R21, 0x7f, -R16 ;  /* 0x0000007f15147810 */ /* 0x001fc80007ffe810 */
[----:B------:R-:W-:Y:S01]  /*0af0*/  IADD3 R17, PT, PT, R20, R17, RZ ;  /* 0x0000001114117210 */ /* 0x000fe20007ffe0ff */
[----:B-1----:R-:W-:-:S04]  /*0b00*/  FFMA R18, R3, R19, 1 ;  /* 0x3f80000003127423 */ /* 0x002fc80000000013 */
        /* <DEDUP_REMOVED lines=20> */
[C---:B------:R-:W-:Y:S02]  /*0c50*/  ISETP.NE.AND P2, PT, R20.reuse, RZ, PT ;  /* 0x000000ff1400720c */ /* 0x040fe40003f45270 */
[----:B------:R-:W-:Y:S02]  /*0c60*/  ISETP.NE.AND P1, PT, R20, RZ, PT ;  /* 0x000000ff1400720c */ /* 0x000fe40003f25270 */
[----:B------:R-:W-:Y:S01]  /*0c70*/  LOP3.LUT R17, R16, 0x7fffff, RZ, 0xc0, !PT ;  /* 0x007fffff10117812 */ /* 0x000fe200078ec0ff */
[CCC-:B------:R-:W-:Y:S01]  /*0c80*/  FFMA.RP R16, R3.reuse, R19.reuse, R18.reuse ;  /* 0x0000001303107223 */ /* 0x1c0fe20000008012 */
[----:B------:R-:W-:Y:S01]  /*0c90*/  FFMA.RM R3, R3, R19, R18 ;  /* 0x0000001303037223 */ /* 0x000fe20000004012 */
[----:B------:R-:W-:Y:S01]  /*0ca0*/  VIADD R18, R20, 0x20 ;  /* 0x0000002014127836 */ /* 0x000fe20000000000 */
[----:B------:R-:W-:Y:S01]  /*0cb0*/  LOP3.LUT R17, R17, 0x800000, RZ, 0xfc, !PT ;  /* 0x0080000011117812 */ /* 0x000fe200078efcff */
[----:B------:R-:W-:-:S02]  /*0cc0*/  IMAD.MOV R19, RZ, RZ, -R20 ;  /* 0x000000ffff137224 */ /* 0x000fc400078e0a14 */
[----:B------:R-:W-:Y:S02]  /*0cd0*/  FSETP.NEU.FTZ.AND P0, PT, R16, R3, PT ;  /* 0x000000031000720b */ /* 0x000fe40003f1d000 */
[----:B------:R-:W-:Y:S02]  /*0ce0*/  SHF.L.U32 R18, R17, R18, RZ ;  /* 0x0000001211127219 */ /* 0x000fe400000006ff */
[----:B------:R-:W-:Y:S02]  /*0cf0*/  SEL R16, R19, RZ, P2 ;  /* 0x000000ff13107207 */ /* 0x000fe40001000000 */
[----:B------:R-:W-:Y:S02]  /*0d00*/  ISETP.NE.AND P1, PT, R18, RZ, P1 ;  /* 0x000000ff1200720c */ /* 0x000fe40000f25270 */
[----:B------:R-:W-:Y:S02]  /*0d10*/  SHF.R.U32.HI R16, RZ, R16, R17 ;  /* 0x00000010ff107219 */ /* 0x000fe40000011611 */
[----:B------:R-:W-:-:S02]  /*0d20*/  PLOP3.LUT P0, PT, P0, P1, PT, 0xf8, 0x8f ;  /* 0x00000000008f781c */ /* 0x000fc40000703f70 */
[----:B------:R-:W-:Y:S02]  /*0d30*/  SHF.R.U32.HI R18, RZ, 0x1, R16 ;  /* 0x00000001ff127819 */ /* 0x000fe40000011610 */
[----:B------:R-:W-:-:S04]  /*0d40*/  SEL R3, RZ, 0x1, !P0 ;  /* 0x00000001ff037807 */ /* 0x000fc80004000000 */
[----:B------:R-:W-:-:S04]  /*0d50*/  LOP3.LUT R3, R3, 0x1, R18, 0xf8, !PT ;  /* 0x0000000103037812 */ /* 0x000fc800078ef812 */
[----:B------:R-:W-:-:S04]  /*0d60*/  LOP3.LUT R3, R3, R16, RZ, 0xc0, !PT ;  /* 0x0000001003037212 */ /* 0x000fc800078ec0ff */
[----:B------:R-:W-:-:S04]  /*0d70*/  IADD3 R3, PT, PT, R18, R3, RZ ;  /* 0x0000000312037210 */ /* 0x000fc80007ffe0ff */
[----:B------:R-:W-:Y:S01]  /*0d80*/  LOP3.LUT R0, R3, R0, RZ, 0xfc, !PT ;  /* 0x0000000003007212 */ /* 0x000fe200078efcff */
[----:B------:R-:W-:Y:S06]  /*0d90*/  BRA `(.L_x_63) ;  /* 0x0000000000107947 */ /* 0x000fec0003800000 */
.L_x_62:
[----:B------:R-:W-:-:S04]  /*0da0*/  LOP3.LUT R0, R0, 0x80000000, RZ, 0xc0, !PT ;  /* 0x8000000000007812 */ /* 0x000fc800078ec0ff */
[----:B------:R-:W-:Y:S01]  /*0db0*/  LOP3.LUT R0, R0, 0x7f800000, RZ, 0xfc, !PT ;  /* 0x7f80000000007812 */ /* 0x000fe200078efcff */
[----:B------:R-:W-:Y:S06]  /*0dc0*/  BRA `(.L_x_63) ;  /* 0x0000000000047947 */ /* 0x000fec0003800000 */
.L_x_61:
[----:B------:R-:W-:-:S07]  /*0dd0*/  IMAD R0, R17, 0x800000, R0 ;  /* 0x0080000011007824 */ /* 0x000fce00078e0200 */
.L_x_63:
[----:B------:R-:W-:Y:S05]  /*0de0*/  BSYNC.RECONVERGENT B4 ;  /* 0x0000000000047941 */ /* 0x000fea0003800200 */
.L_x_60:
[----:B------:R-:W-:Y:S05]  /*0df0*/  BRA `(.L_x_64) ;  /* 0x0000000000207947 */ /* 0x000fea0003800000 */
.L_x_59:
[----:B------:R-:W-:-:S04]  /*0e00*/  LOP3.LUT R0, R3, 0x80000000, R0, 0x48, !PT ;  /* 0x8000000003007812 */ /* 0x000fc800078e4800 */
[----:B------:R-:W-:Y:S01]  /*0e10*/  LOP3.LUT R0, R0, 0x7f800000, RZ, 0xfc, !PT ;  /* 0x7f80000000007812 */ /* 0x000fe200078efcff */
[----:B------:R-:W-:Y:S06]  /*0e20*/  BRA `(.L_x_64) ;  /* 0x0000000000147947 */ /* 0x000fec0003800000 */
.L_x_58:
[----:B------:R-:W-:Y:S01]  /*0e30*/  LOP3.LUT R0, R3, 0x80000000, R0, 0x48, !PT ;  /* 0x8000000003007812 */ /* 0x000fe200078e4800 */
[----:B------:R-:W-:Y:S06]  /*0e40*/  BRA `(.L_x_64) ;  /* 0x00000000000c7947 */ /* 0x000fec0003800000 */
.L_x_57:
[----:B------:R-:W0:Y:S01]  /*0e50*/  MUFU.RSQ R0, -QNAN ;  /* 0xffc0000000007908 */ /* 0x000e220000001400 */
[----:B------:R-:W-:Y:S05]  /*0e60*/  BRA `(.L_x_64) ;  /* 0x0000000000047947 */ /* 0x000fea0003800000 */
.L_x_56:
[----:B------:R-:W-:-:S07]  /*0e70*/  FADD.FTZ R0, R0, R3 ;  /* 0x0000000300007221 */ /* 0x000fce0000010000 */
.L_x_64:
[----:B------:R-:W-:Y:S05]  /*0e80*/  BSYNC.RECONVERGENT B3 ;  /* 0x0000000000037941 */ /* 0x000fea0003800200 */
.L_x_54:
[----:B------:R-:W-:Y:S02]  /*0e90*/  IMAD.MOV.U32 R16, RZ, RZ, R14 ;  /* 0x000000ffff107224 */ /* 0x000fe400078e000e */
[----:B------:R-:W-:-:S04]  /*0ea0*/  IMAD.MOV.U32 R17, RZ, RZ, 0x0 ;  /* 0x00000000ff117424 */ /* 0x000fc800078e00ff */
[----:B0-----:R-:W-:Y:S05]  /*0eb0*/  RET.REL.NODEC R16 `(_Z32parallel_cyclic_reduction_devicePfS_S_S_i) ;  /* 0xfffffff010507950 */ /* 0x001fea0003c3ffff */
.L_x_65:
        /* <DEDUP_REMOVED lines=12> */
.L_x_102:


//--------------------- .text._Z23cyclic_reduction_devicePfS_S_S_i --------------------------
	.section	.text._Z23cyclic_reduction_devicePfS_S_S_i,"ax",@progbits
	.align	128
        .global         _Z23cyclic_reduction_devicePfS_S_S_i
        .type           _Z23cyclic_reduction_devicePfS_S_S_i,@function
        .size           _Z23cyclic_reduction_devicePfS_S_S_i,(.L_x_103 - _Z23cyclic_reduction_devicePfS_S_S_i)
        .other          _Z23cyclic_reduction_devicePfS_S_S_i,@"STO_CUDA_ENTRY STV_DEFAULT"
_Z23cyclic_reduction_devicePfS_S_S_i:
.text._Z23cyclic_reduction_devicePfS_S_S_i:
        /* <DEDUP_REMOVED lines=9> */
[----:B-1----:R-:W2:Y:S02]  /*0090*/  LDG.E R3, desc[UR10][R2.64] ;  /* 0x0000000a02037981 */ /* 0x002ea4000c1e1900 */
[C---:B---3--:R-:W-:Y:S02]  /*00a0*/  IMAD.WIDE.U32 R8, R5.reuse, 0x4, R8 ;  /* 0x0000000405087825 */ /* 0x048fe400078e0008 */
[----:B------:R0:W3:Y:S04]  /*00b0*/  LDG.E R6, desc[UR10][R6.64] ;  /* 0x0000000a06067981 */ /* 0x0000e8000c1e1900 */
        /* <DEDUP_REMOVED lines=12> */
[----:B------:R-:W0:Y:S01]  /*0180*/  LDCU UR7, c[0x0][0x3a0] ;  /* 0x00007400ff0777ac */ /* 0x000e220008000800 */
[C---:B------:R-:W-:Y:S02]  /*0190*/  LEA R0, R5.reuse, UR8, 0x2 ;  /* 0x0000000805007c11 */ /* 0x040fe4000f8e10ff */
[C---:B------:R-:W-:Y:S02]  /*01a0*/  LEA R7, R5.reuse, UR5, 0x2 ;  /* 0x0000000505077c11 */ /* 0x040fe4000f8e10ff */
[----:B-1----:R-:W-:-:S02]  /*01b0*/  LEA R9, R5, UR6, 0x2 ;  /* 0x0000000605097c11 */ /* 0x002fc4000f8e10ff */
[----:B------:R-:W-:Y:S01]  /*01c0*/  LEA R4, R5, UR4, 0x2 ;  /* 0x0000000405047c11 */ /* 0x000fe2000f8e10ff */
[----:B0-----:R-:W-:-:S05]  /*01d0*/  IMAD.U32 R13, RZ, RZ, UR7 ;  /* 0x00000007ff0d7e24 */ /* 0x001fca000f8e00ff */
[----:B------:R-:W-:Y:S01]  /*01e0*/  ISETP.GE.AND P0, PT, R13, 0x3, PT ;  /* 0x000000030d00780c */ /* 0x000fe20003f06270 */
[----:B------:R-:W-:Y:S01]  /*01f0*/  IMAD.MOV.U32 R2, RZ, RZ, 0x1 ;  /* 0x00000001ff027424 */ /* 0x000fe200078e00ff */
[----:B--2---:R0:W-:Y:S04]  /*0200*/  STS [R0], R3 ;  /* 0x0000000300007388 */ /* 0x0041e80000000800 */
[----:B---3--:R0:W-:Y:S04]  /*0210*/  STS [R7], R6 ;  /* 0x0000000607007388 */ /* 0x0081e80000000800 */
[----:B-----5:R0:W-:Y:S04]  /*0220*/  STS [R9], R8 ;  /* 0x0000000809007388 */ /* 0x0201e80000000800 */
[----:B----4-:R0:W-:Y:S01]  /*0230*/  STS [R4], R11 ;  /* 0x0000000b04007388 */ /* 0x0101e20000000800 */
[----:B------:R-:W-:Y:S06]  /*0240*/  BAR.SYNC.DEFER_BLOCKING 0x0 ;  /* 0x0000000000007b1d */ /* 0x000fec0000010000 */
[----:B------:R-:W-:Y:S05]  /*0250*/  @!P0 BRA `(.L_x_66) ;  /* 0x0000000400688947 */ /* 0x000fea0003800000 */
[----:B0-----:R-:W0:Y:S01]  /*0260*/  LDC R11, c[0x0][0x3a0] ;  /* 0x0000e800ff0b7b82 */ /* 0x001e220000000800 */
[----:B------:R-:W-:Y:S01]  /*0270*/  IMAD.MOV.U32 R2, RZ, RZ, 0x1 ;  /* 0x00000001ff027424 */ /* 0x000fe200078e00ff */
[----:B------:R-:W1:Y:S06]  /*0280*/  LDCU UR7, c[0x0][0x3a0] ;  /* 0x00007400ff0777ac */ /* 0x000e6c0008000800 */
.L_x_75:
[----:B------:R-:W-:Y:S01]  /*0290*/  IMAD.MOV.U32 R10, RZ, RZ, R2 ;  /* 0x000000ffff0a7224 */ /* 0x000fe200078e0002 */
[----:B------:R-:W-:Y:S01]  /*02a0*/  SHF.L.U32 R2, R2, 0x1, RZ ;  /* 0x0000000102027819 */ /* 0x000fe200000006ff */
[----:B------:R-:W-:Y:S04]  /*02b0*/  BSSY.RECONVERGENT B0, `(.L_x_67) ;  /* 0x000004f000007945 */ /* 0x000fe80003800200 */
[----:B------:R-:W-:-:S04]  /*02c0*/  IMAD R9, R2, R5, R2 ;  /* 0x0000000502097224 */ /* 0x000fc800078e0202 */
        /* <DEDUP_REMOVED lines=11> */
[----:B------:R-:W1:Y:S02]  /*0380*/  LDS R8, [R17+-0x4] ;  /* 0xfffffc0011087984 */ /* 0x000e640000000800 */
[----:B-1----:R-:W1:Y:S08]  /*0390*/  MUFU.RCP R0, R8 ;  /* 0x0000000800007308 */ /* 0x002e700000001000 */
[----:B------:R-:W2:Y:S01]  /*03a0*/  FCHK P0, -R3, R8 ;  /* 0x0000000803007302 */ /* 0x000ea20000000100 */
[----:B-1----:R-:W-:-:S04]  /*03b0*/  FFMA R7, -R8, R0, 1 ;  /* 0x3f80000008077423 */ /* 0x002fc80000000100 */
[----:B------:R-:W-:-:S04]  /*03c0*/  FFMA R0, R0, R7, R0 ;  /* 0x0000000700007223 */ /* 0x000fc80000000000 */
[----:B------:R-:W-:-:S04]  /*03d0*/  FFMA R7, -R3, R0, RZ ;  /* 0x0000000003077223 */ /* 0x000fc800000001ff */
[----:B------:R-:W-:-:S04]  /*03e0*/  FFMA R6, -R8, R7, -R3 ;  /* 0x0000000708067223 */ /* 0x000fc80000000903 */
[----:B------:R-:W-:Y:S01]  /*03f0*/  FFMA R0, R0, R6, R7 ;  /* 0x0000000600007223 */ /* 0x000fe20000000007 */
[----:B--2---:R-:W-:Y:S06]  /*0400*/  @!P0 BRA `(.L_x_72) ;  /* 0x0000000000108947 */ /* 0x004fec0003800000 */
[----:B------:R-:W-:Y:S01]  /*0410*/  FADD R3, -R3, -RZ ;  /* 0x800000ff03037221 */ /* 0x000fe20000000100 */
[----:B------:R-:W-:Y:S01]  /*0420*/  IMAD.MOV.U32 R0, RZ, RZ, R8 ;  /* 0x000000ffff007224 */ /* 0x000fe200078e0008 */
[----:B------:R-:W-:-:S07]  /*0430*/  MOV R6, 0x450 ;  /* 0x0000045000067802 */ /* 0x000fce0000000f00 */
[----:B0-----:R-:W-:Y:S05]  /*0440*/  CALL.REL.NOINC `($__internal_2_$__cuda_sm3x_div_rn_noftz_f32_slowpath) ;  /* 0x0000000c00487944 */ /* 0x001fea0003c00000 */
.L_x_72:
[----:B------:R-:W-:Y:S05]  /*0450*/  BSYNC.RECONVERGENT B2 ;  /* 0x0000000000027941 */ /* 0x000fea0003800200 */
.L_x_71:
[----:B------:R-:W-:Y:S01]  /*0460*/  LEA R3, R12, UR4, 0x2 ;  /* 0x000000040c037c11 */ /* 0x000fe2000f8e10ff */
[----:B------:R-:W-:-:S03]  /*0470*/  IMAD R18, R10, 0x4, R17 ;  /* 0x000000040a127824 */ /* 0x000fc600078e0211 */
[----:B------:R-:W-:Y:S02]  /*0480*/  LEA R6, R10, R3, 0x2 ;  /* 0x000000030a067211 */ /* 0x000fe400078e10ff */
[----:B------:R-:W-:Y:S04]  /*0490*/  LDS R3, [R3+-0x4] ;  /* 0xfffffc0003037984 */ /* 0x000fe80000000800 */
[----:B------:R-:W1:Y:S02]  /*04a0*/  LDS R8, [R6+-0x4] ;  /* 0xfffffc0006087984 */ /* 0x000e640000000800 */
[----:B-1----:R-:W-:Y:S01]  /*04b0*/  FFMA R7, R3, R0, R8 ;  /* 0x0000000003077223 */ /* 0x002fe20000000008 */
[C---:B------:R-:W-:Y:S02]  /*04c0*/  LEA R8, R12.reuse, UR6, 0x2 ;  /* 0x000000060c087c11 */ /* 0x040fe4000f8e10ff */
[----:B------:R-:W-:-:S02]  /*04d0*/  LEA R12, R12, UR8, 0x2 ;  /* 0x000000080c0c7c11 */ /* 0x000fc4000f8e10ff */
[----:B------:R-:W-:Y:S04]  /*04e0*/  STS [R6+-0x4], R7 ;  /* 0xfffffc0706007388 */ /* 0x000fe80000000800 */
[----:B------:R-:W-:Y:S04]  /*04f0*/  LDS R17, [R8+-0x4] ;  /* 0xfffffc0008117984 */ /* 0x000fe80000000800 */
[----:B------:R-:W1:Y:S02]  /*0500*/  LDS R20, [R18+-0x4] ;  /* 0xfffffc0012147984 */ /* 0x000e640000000800 */
[----:B-1----:R-:W-:-:S05]  /*0510*/  FFMA R17, R17, R0, R20 ;  /* 0x0000000011117223 */ /* 0x002fca0000000014 */
[----:B------:R-:W-:Y:S04]  /*0520*/  STS [R18+-0x4], R17 ;  /* 0xfffffc1112007388 */ /* 0x000fe80000000800 */
[----:B------:R-:W1:Y:S02]  /*0530*/  LDS R3, [R12+-0x4] ;  /* 0xfffffc000c037984 */ /* 0x000e640000000800 */
[----:B-1----:R-:W-:-:S05]  /*0540*/  FMUL R3, R3, R0 ;  /* 0x0000000003037220 */ /* 0x002fca0000400000 */
[----:B------:R1:W-:Y:S02]  /*0550*/  STS [R16+-0x4], R3 ;  /* 0xfffffc0310007388 */ /* 0x0003e40000000800 */
.L_x_70:
[----:B------:R-:W-:Y:S05]  /*0560*/  BSYNC.RECONVERGENT B1 ;  /* 0x0000000000017941 */ /* 0x000fea0003800200 */
.L_x_69:
[----:B------:R-:W-:-:S05]  /*0570*/  IMAD.IADD R12, R13, 0x1, R10 ;  /* 0x000000010d0c7824 */ /* 0x000fca00078e020a */
[----:B------:R-:W-:-:S13]  /*0580*/  ISETP.GE.AND P0, PT, R12, UR7, PT ;  /* 0x000000070c007c0c */ /* 0x000fda000bf06270 */
[----:B------:R-:W-:Y:S05]  /*0590*/  @P0 BRA `(.L_x_68) ;  /* 0x0000000000800947 */ /* 0x000fea0003800000 */
[----:B------:R-:W-:Y:S01]  /*05a0*/  LEA R12, R12, 0x4, 0x2 ;  /* 0x000000040c0c7811 */ /* 0x000fe200078e10ff */
[----:B------:R-:W-:Y:S01]  /*05b0*/  BSSY.RECONVERGENT B1, `(.L_x_73) ;  /* 0x0000010000017945 */ /* 0x000fe20003800200 */
[----:B------:R-:W-:-:S03]  /*05c0*/  LEA R13, R9, UR6, 0x2 ;  /* 0x00000006090d7c11 */ /* 0x000fc6000f8e10ff */
[----:B------:R-:W2:Y:S04]  /*05d0*/  LDS R8, [R12+UR5+-0x4] ;  /* 0xfffffc050c087984 */ /* 0x000ea80008000800 */
[----:B-1----:R-:W1:Y:S01]  /*05e0*/  LDS R3, [R13+-0x4] ;  /* 0xfffffc000d037984 */ /* 0x002e620000000800 */
[----:B--2---:R-:W2:Y:S08]  /*05f0*/  MUFU.RCP R0, R8 ;  /* 0x0000000800007308 */ /* 0x004eb00000001000 */
[----:B-1----:R-:W1:Y:S01]  /*0600*/  FCHK P0, -R3, R8 ;  /* 0x0000000803007302 */ /* 0x002e620000000100 */
[----:B--2---:R-:W-:-:S04]  /*0610*/  FFMA R7, -R8, R0, 1 ;  /* 0x3f80000008077423 */ /* 0x004fc80000000100 */
        /* <DEDUP_REMOVED lines=8> */
[----:B0-----:R-:W-:Y:S05]  /*06a0*/  CALL.REL.NOINC `($__internal_2_$__cuda_sm3x_div_rn_noftz_f32_slowpath) ;  /* 0x0000000800b07944 */ /* 0x001fea0003c00000 */
.L_x_74:
[----:B------:R-:W-:Y:S05]  /*06b0*/  BSYNC.RECONVERGENT B1 ;  /* 0x0000000000017941 */ /* 0x000fea0003800200 */
.L_x_73:
[C---:B------:R-:W-:Y:S01]  /*06c0*/  LEA R6, R9.reuse, UR4, 0x2 ;  /* 0x0000000409067c11 */ /* 0x040fe2000f8e10ff */
[----:B------:R-:W-:Y:S01]  /*06d0*/  LDS R3, [R12+UR4+-0x4] ;  /* 0xfffffc040c037984 */ /* 0x000fe20008000800 */
[----:B------:R-:W-:-:S03]  /*06e0*/  LEA R9, R9, UR5, 0x2 ;  /* 0x0000000509097c11 */ /* 0x000fc6000f8e10ff */
[----:B------:R-:W1:Y:S02]  /*06f0*/  LDS R8, [R6+-0x4] ;  /* 0xfffffc0006087984 */ /* 0x000e640000000800 */
[----:B-1----:R-:W-:-:S05]  /*0700*/  FFMA R3, R3, R0, R8 ;  /* 0x0000000003037223 */ /* 0x002fca0000000008 */
[----:B------:R-:W-:Y:S04]  /*0710*/  STS [R6+-0x4], R3 ;  /* 0xfffffc0306007388 */ /* 0x000fe80000000800 */
[----:B------:R-:W-:Y:S04]  /*0720*/  LDS R7, [R12+UR8+-0x4] ;  /* 0xfffffc080c077984 */ /* 0x000fe80008000800 */
[----:B------:R-:W1:Y:S02]  /*0730*/  LDS R8, [R9+-0x4] ;  /* 0xfffffc0009087984 */ /* 0x000e640000000800 */
[----:B-1----:R-:W-:Y:S01]  /*0740*/  FFMA R8, R7, R0, R8 ;  /* 0x0000000007087223 */ /* 0x002fe20000000008 */
[----:B------:R-:W-:-:S04]  /*0750*/  LEA R7, R10, R13, 0x2 ;  /* 0x0000000d0a077211 */ /* 0x000fc800078e10ff */
[----:B------:R-:W-:Y:S04]  /*0760*/  STS [R9+-0x4], R8 ;  /* 0xfffffc0809007388 */ /* 0x000fe80000000800 */
[----:B------:R-:W1:Y:S02]  /*0770*/  LDS R7, [R7+-0x4] ;  /* 0xfffffc0007077984 */ /* 0x000e640000000800 */
[----:B-1----:R-:W-:-:S05]  /*0780*/  FMUL R0, R7, R0 ;  /* 0x0000000007007220 */ /* 0x002fca0000400000 */
[----:B------:R2:W-:Y:S02]  /*0790*/  STS [R13+-0x4], R0 ;  /* 0xfffffc000d007388 */ /* 0x0005e40000000800 */
.L_x_68:
[----:B------:R-:W-:Y:S05]  /*07a0*/  BSYNC.RECONVERGENT B0 ;  /* 0x0000000000007941 */ /* 0x000fea0003800200 */
.L_x_67:
[----:B--2---:R-:W-:Y:S01]  /*07b0*/  IMAD R0, R10, 0x6, RZ ;  /* 0x000000060a007824 */ /* 0x004fe200078e02ff */
[----:B------:R-:W-:Y:S01]  /*07c0*/  BAR.SYNC.DEFER_BLOCKING 0x0 ;  /* 0x0000000000007b1d */ /* 0x000fe20000010000 */
[----:B0-----:R-:W-:-:S05]  /*07d0*/  IMAD.MOV.U32 R13, RZ, RZ, R11 ;  /* 0x000000ffff0d7224 */ /* 0x001fca00078e000b */
[----:B------:R-:W-:-:S13]  /*07e0*/  ISETP.GT.AND P0, PT, R0, R13, PT ;  /* 0x0000000d0000720c */ /* 0x000fda0003f04270 */
[----:B------:R-:W-:Y:S05]  /*07f0*/  @!P0 BRA `(.L_x_75) ;  /* 0xfffffff800a48947 */ /* 0x000fea000383ffff */
.L_x_66:
[----:B------:R-:W-:Y:S01]  /*0800*/  ISETP.NE.AND P0, PT, R5, RZ, PT ;  /* 0x000000ff0500720c */ /* 0x000fe20003f05270 */
[----:B------:R-:W-:-:S12]  /*0810*/  BSSY.RECONVERGENT B0, `(.L_x_76) ;  /* 0x000005a000007945 */ /* 0x000fd80003800200 */
[----:B------:R-:W-:Y:S05]  /*0820*/  @P0 BRA `(.L_x_77) ;  /* 0x0000000400600947 */ /* 0x000fea0003800000 */
[-C--:B01----:R-:W-:Y:S02]  /*0830*/  IABS R3, R2.reuse ;  /* 0x0000000200037213 */ /* 0x083fe40000000000 */
[----:B------:R-:W-:Y:S02]  /*0840*/  IABS R10, R13 ;  /* 0x0000000d000a7213 */ /* 0x000fe40000000000 */
[----:B------:R-:W0:Y:S01]  /*0850*/  I2F.RP R0, R3 ;  /* 0x0000000300007306 */ /* 0x000e220000209400 */
[----:B------:R-:W-:-:S07]  /*0860*/  IABS R11, R2 ;  /* 0x00000002000b7213 */ /* 0x000fce0000000000 */
[----:B0-----:R-:W0:Y:S02]  /*0870*/  MUFU.RCP R0, R0 ;  /* 0x0000000000007308 */ /* 0x001e240000001000 */
[----:B0-----:R-:W-:Y:S02]  /*0880*/  VIADD R6, R0, 0xffffffe ;  /* 0x0ffffffe00067836 */ /* 0x001fe40000000000 */
[----:B------:R-:W-:-:S04]  /*0890*/  IMAD.MOV R0, RZ, RZ, -R11 ;  /* 0x000000ffff007224 */ /* 0x000fc800078e0a0b */
[----:B------:R0:W1:Y:S02]  /*08a0*/  F2I.FTZ.U32.TRUNC.NTZ R7, R6 ;  /* 0x0000000600077305 */ /* 0x000064000021f000 */
[----:B0-----:R-:W-:Y:S02]  /*08b0*/  IMAD.MOV.U32 R6, RZ, RZ, RZ ;  /* 0x000000ffff067224 */ /* 0x001fe400078e00ff */
[----:B-1----:R-:W-:-:S04]  /*08c0*/  IMAD.MOV R8, RZ, RZ, -R7 ;  /* 0x000000ffff087224 */ /* 0x002fc800078e0a07 */
[----:B------:R-:W-:Y:S01]  /*08d0*/  IMAD R9, R8, R3, RZ ;  /* 0x0000000308097224 */ /* 0x000fe200078e02ff */
[----:B------:R-:W-:-:S03]  /*08e0*/  MOV R8, R10 ;  /* 0x0000000a00087202 */ /* 0x000fc60000000f00 */
[----:B------:R-:W-:-:S06]  /*08f0*/  IMAD.HI.U32 R7, R7, R9, R6 ;  /* 0x0000000907077227 */ /* 0x000fcc00078e0006 */
[----:B------:R-:W-:-:S04]  /*0900*/  IMAD.HI.U32 R7, R7, R8, RZ ;  /* 0x0000000807077227 */ /* 0x000fc800078e00ff */
[----:B------:R-:W-:-:S05]  /*0910*/  IMAD R0, R7, R0, R8 ;  /* 0x0000000007007224 */ /* 0x000fca00078e0208 */
[----:B------:R-:W-:-:S13]  /*0920*/  ISETP.GT.U32.AND P2, PT, R3, R0, PT ;  /* 0x000000000300720c */ /* 0x000fda0003f44070 */
[----:B------:R-:W-:Y:S01]  /*0930*/  @!P2 IMAD.IADD R0, R0, 0x1, -R3 ;  /* 0x000000010000a824 */ /* 0x000fe200078e0a03 */
[----:B------:R-:W-:Y:S02]  /*0940*/  @!P2 IADD3 R7, PT, PT, R7, 0x1, RZ ;  /* 0x000000010707a810 */ /* 0x000fe40007ffe0ff */
[----:B------:R-:W-:Y:S02]  /*0950*/  ISETP.NE.AND P2, PT, R2, RZ, PT ;  /* 0x000000ff0200720c */ /* 0x000fe40003f45270 */
[----:B------:R-:W-:Y:S02]  /*0960*/  ISETP.GE.U32.AND P0, PT, R0, R3, PT ;  /* 0x000000030000720c */ /* 0x000fe40003f06070 */
[----:B------:R-:W-:-:S04]  /*0970*/  LOP3.LUT R0, R2, R13, RZ, 0x3c, !PT ;  /* 0x0000000d02007212 */ /* 0x000fc800078e3cff */
[----:B------:R-:W-:-:S07]  /*0980*/  ISETP.GE.AND P1, PT, R0, RZ, PT ;  /* 0x000000ff0000720c */ /* 0x000fce0003f26270 */
[----:B------:R-:W-:-:S06]  /*0990*/  @P0 VIADD R7, R7, 0x1 ;  /* 0x0000000107070836 */ /* 0x000fcc0000000000 */
[----:B------:R-:W-:Y:S01]  /*09a0*/  @!P1 IMAD.MOV R7, RZ, RZ, -R7 ;  /* 0x000000ffff079224 */ /* 0x000fe200078e0a07 */
[----:B------:R-:W-:-:S04]  /*09b0*/  @!P2 LOP3.LUT R7, RZ, R2, RZ, 0x33, !PT ;  /* 0x00000002ff07a212 */ /* 0x000fc800078e33ff */
[----:B------:R-:W-:-:S13]  /*09c0*/  ISETP.NE.AND P0, PT, R7, 0x2, PT ;  /* 0x000000020700780c */ /* 0x000fda0003f05270 */
[----:B------:R-:W-:Y:S05]  /*09d0*/  @P0 BRA `(.L_x_78) ;  /* 0x0000000000b40947 */ /* 0x000fea0003800000 */
[C---:B------:R-:W-:Y:S02]  /*09e0*/  LEA R13, R2.reuse, UR5, 0x2 ;  /* 0x00000005020d7c11 */ /* 0x040fe4000f8e10ff */
[C---:B------:R-:W-:Y:S02]  /*09f0*/  LEA R0, R2.reuse, UR8, 0x3 ;  /* 0x0000000802007c11 */ /* 0x040fe4000f8e18ff */
[C---:B------:R-:W-:Y:S01]  /*0a00*/  LEA R12, R2.reuse, UR6, 0x2 ;  /* 0x00000006020c7c11 */ /* 0x040fe2000f8e10ff */
[C---:B------:R-:W-:Y:S01]  /*0a10*/  IMAD R3, R2.reuse, 0x4, R13 ;  /* 0x0000000402037824 */ /* 0x040fe200078e020d */
[C---:B------:R-:W-:Y:S01]  /*0a20*/  LEA R11, R2.reuse, UR4, 0x2 ;  /* 0x00000004020b7c11 */ /* 0x040fe2000f8e10ff */
[----:B------:R-:W-:Y:S03]  /*0a30*/  LDS R13, [R13+-0x4] ;  /* 0xfffffc000d0d7984 */ /* 0x000fe60000000800 */
[----:B------:R-:W-:Y:S01]  /*0a40*/  LEA R10, R2, R11, 0x2 ;  /* 0x0000000b020a7211 */ /* 0x000fe200078e10ff */
[----:B------:R-:W0:Y:S04]  /*0a50*/  LDS R6, [R3+-0x4] ;  /* 0xfffffc0003067984 */ /* 0x000e280000000800 */
[----:B------:R-:W-:Y:S04]  /*0a60*/  LDS R0, [R0+-0x4] ;  /* 0xfffffc0000007984 */ /* 0x000fe80000000800 */
[----:B------:R-:W1:Y:S04]  /*0a70*/  LDS R12, [R12+-0x4] ;  /* 0xfffffc000c0c7984 */ /* 0x000e680000000800 */
[----:B------:R-:W2:Y:S04]  /*0a80*/  LDS R8, [R10+-0x4] ;  /* 0xfffffc000a087984 */ /* 0x000ea80000000800 */
[----:B------:R-:W3:Y:S01]  /*0a90*/  LDS R9, [R11+-0x4] ;  /* 0xfffffc000b097984 */ /* 0x000ee20000000800 */
[----:B0-----:R-:W-:-:S04]  /*0aa0*/  FMUL R7, R13, R6 ;  /* 0x000000060d077220 */ /* 0x001fc80000400000 */
[----:B-1----:R-:W-:-:S04]  /*0ab0*/  FFMA R16, R0, R12, -R7 ;  /* 0x0000000c00107223 */ /* 0x002fc80000000807 */
[----:B------:R-:W0:Y:S01]  /*0ac0*/  MUFU.RCP R6, R16 ;  /* 0x0000001000067308 */ /* 0x000e220000001000 */
[----:B--2---:R-:W-:-:S04]  /*0ad0*/  FMUL R7, R13, R8 ;  /* 0x000000080d077220 */ /* 0x004fc80000400000 */
[----:B---3--:R-:W-:-:S04]  /*0ae0*/  FFMA R3, R0, R9, -R7 ;  /* 0x0000000900037223 */ /* 0x008fc80000000807 */
[----:B------:R-:W1:Y:S01]  /*0af0*/  FCHK P0, R3, R16 ;  /* 0x0000001003007302 */ /* 0x000e620000000000 */
[----:B0-----:R-:W-:-:S04]  /*0b00*/  FFMA R17, -R16, R6, 1 ;  /* 0x3f80000010117423 */ /* 0x001fc80000000106 */
[----:B------:R-:W-:-:S04]  /*0b10*/  FFMA R6, R6, R17, R6 ;  /* 0x0000001106067223 */ /* 0x000fc80000000006 */
[----:B------:R-:W-:-:S04]  /*0b20*/  FFMA R7, R3, R6, RZ ;  /* 0x0000000603077223 */ /* 0x000fc800000000ff */
[----:B------:R-:W-:-:S04]  /*0b30*/  FFMA R0, -R16, R7, R3 ;  /* 0x0000000710007223 */ /* 0x000fc80000000103 */
[----:B------:R-:W-:Y:S01]  /*0b40*/  FFMA R7, R6, R0, R7 ;  /* 0x0000000006077223 */ /* 0x000fe20000000007 */
[----:B-1----:R-:W-:Y:S06]  /*0b50*/  @!P0 BRA `(.L_x_79) ;  /* 0x0000000000108947 */ /* 0x002fec0003800000 */
[----:B------:R-:W-:Y:S01]  /*0b60*/  IMAD.MOV.U32 R0, RZ, RZ, R16 ;  /* 0x000000ffff007224 */ /* 0x000fe200078e0010 */
[----:B------:R-:W-:-:S07]  /*0b70*/  MOV R6, 0xb90 ;  /* 0x00000b9000067802 */ /* 0x000fce0000000f00 */
[----:B------:R-:W-:Y:S05]  /*0b80*/  CALL.REL.NOINC `($__internal_2_$__cuda_sm3x_div_rn_noftz_f32_slowpath) ;  /* 0x0000000400787944 */ /* 0x000fea0003c00000 */
[----:B------:R-:W-:-:S07]  /*0b90*/  IMAD.MOV.U32 R7, RZ, RZ, R0 ;  /* 0x000000ffff077224 */ /* 0x000fce00078e0000 */
.L_x_79:
[----:B------:R-:W0:Y:S01]  /*0ba0*/  MUFU.RCP R0, R13 ;  /* 0x0000000d00007308 */ /* 0x000e220000001000 */
[----:B------:R-:W-:Y:S01]  /*0bb0*/  FFMA R3, -R12, R7, R9 ;  /* 0x000000070c037223 */ /* 0x000fe20000000109 */
[----:B------:R1:W-:Y:S01]  /*0bc0*/  STS [R10+-0x4], R7 ;  /* 0xfffffc070a007388 */ /* 0x0003e20000000800 */
[----:B------:R-:W-:Y:S05]  /*0bd0*/  BSSY.RECONVERGENT B1, `(.L_x_80) ;  /* 0x000000b000017945 */ /* 0x000fea0003800200 */
[----:B------:R-:W2:Y:S01]  /*0be0*/  FCHK P0, R3, R13 ;  /* 0x0000000d03007302 */ /* 0x000ea20000000000 */
[----:B0-----:R-:W-:-:S04]  /*0bf0*/  FFMA R17, -R13, R0, 1 ;  /* 0x3f8000000d117423 */ /* 0x001fc80000000100 */
[----:B------:R-:W-:-:S04]  /*0c00*/  FFMA R0, R0, R17, R0 ;  /* 0x0000001100007223 */ /* 0x000fc80000000000 */
[----:B------:R-:W-:-:S04]  /*0c10*/  FFMA R9, R3, R0, RZ ;  /* 0x0000000003097223 */ /* 0x000fc800000000ff */
[----:B------:R-:W-:-:S04]  /*0c20*/  FFMA R6, -R13, R9, R3 ;  /* 0x000000090d067223 */ /* 0x000fc80000000103 */
[----:B------:R-:W-:Y:S01]  /*0c30*/  FFMA R0, R0, R6, R9 ;  /* 0x0000000600007223 */ /* 0x000fe20000000009 */
[----:B-12---:R-:W-:Y:S06]  /*0c40*/  @!P0 BRA `(.L_x_81) ;  /* 0x00000000000c8947 */ /* 0x006fec0003800000 */
[----:B------:R-:W-:Y:S01]  /*0c50*/  IMAD.MOV.U32 R0, RZ, RZ, R13 ;  /* 0x000000ffff007224 */ /* 0x000fe200078e000d */
[----:B------:R-:W-:-:S07]  /*0c60*/  MOV R6, 0xc80 ;  /* 0x00000c8000067802 */ /* 0x000fce0000000f00 */
[----:B------:R-:W-:Y:S05]  /*0c70*/  CALL.REL.NOINC `($__internal_2_$__cuda_sm3x_div_rn_noftz_f32_slowpath) ;  /* 0x00000004003c7944 */ /* 0x000fea0003c00000 */
.L_x_81:
[----:B------:R-:W-:Y:S05]  /*0c80*/  BSYNC.RECONVERGENT B1 ;  /* 0x0000000000017941 */ /* 0x000fea0003800200 */
.L_x_80:
[----:B------:R2:W-:Y:S01]  /*0c90*/  STS [R11+-0x4], R0 ;  /* 0xfffffc000b007388 */ /* 0x0005e20000000800 */
[----:B------:R-:W-:Y:S05]  /*0ca0*/  BRA `(.L_x_77) ;  /* 0x0000000000407947 */ /* 0x000fea0003800000 */
.L_x_78:
[C---:B------:R-:W-:Y:S02]  /*0cb0*/  LEA R8, R2.reuse, UR5, 0x2 ;  /* 0x0000000502087c11 */ /* 0x040fe4000f8e10ff */
[----:B------:R-:W-:-:S04]  /*0cc0*/  LEA R9, R2, UR4, 0x2 ;  /* 0x0000000402097c11 */ /* 0x000fc8000f8e10ff */
[----:B------:R-:W0:Y:S04]  /*0cd0*/  LDS R8, [R8+-0x4] ;  /* 0xfffffc0008087984 */ /* 0x000e280000000800 */
        /* <DEDUP_REMOVED lines=11> */
[----:B------:R-:W-:Y:S05]  /*0d90*/  CALL.REL.NOINC `($__internal_2_$__cuda_sm3x_div_rn_noftz_f32_slowpath) ;  /* 0x0000000000f47944 */ /* 0x000fea0003c00000 */
.L_x_82:
[----:B------:R3:W-:Y:S02]  /*0da0*/  STS [R9+-0x4], R0 ;  /* 0xfffffc0009007388 */ /* 0x0007e40000000800 */
.L_x_77:
[----:B------:R-:W-:Y:S05]  /*0db0*/  BSYNC.RECONVERGENT B0 ;  /* 0x0000000000007941 */ /* 0x000fea0003800200 */
.L_x_76:
[----:B0--3--:R-:W-:Y:S01]  /*0dc0*/  SHF.R.S32.HI R9, RZ, 0x1, R2 ;  /* 0x00000001ff097819 */ /* 0x009fe20000011402 */
[----:B------:R-:W-:Y:S03]  /*0dd0*/  BAR.SYNC.DEFER_BLOCKING 0x0 ;  /* 0x0000000000007b1d */ /* 0x000fe60000010000 */
[----:B------:R-:W-:-:S13]  /*0de0*/  ISETP.GE.AND P0, PT, R9, 0x1, PT ;  /* 0x000000010900780c */ /* 0x000fda0003f06270 */
[----:B------:R-:W-:Y:S05]  /*0df0*/  @!P0 BRA `(.L_x_83) ;  /* 0x0000000000d08947 */ /* 0x000fea0003800000 */
[----:B------:R-:W0:Y:S02]  /*0e00*/  LDCU UR7, c[0x0][0x3a0] ;  /* 0x00007400ff0777ac */ /* 0x000e240008000800 */
.L_x_88:
[----:B------:R-:W-:Y:S01]  /*0e10*/  LOP3.LUT R2, R2, 0xfffffffe, RZ, 0xc0, !PT ;  /* 0xfffffffe02027812 */ /* 0x000fe200078ec0ff */
[----:B------:R-:W-:Y:S01]  /*0e20*/  VIADD R13, R9, 0xffffffff ;  /* 0xffffffff090d7836 */ /* 0x000fe20000000000 */
[----:B------:R-:W-:Y:S03]  /*0e30*/  BSSY.RECONVERGENT B0, `(.L_x_84) ;  /* 0x000002a000007945 */ /* 0x000fe60003800200 */
[----:B------:R-:W-:-:S04]  /*0e40*/  IMAD R2, R2, R5, RZ ;  /* 0x0000000502027224 */ /* 0x000fc800078e02ff */
[----:B--2---:R-:W-:-:S05]  /*0e50*/  IMAD.IADD R0, R2, 0x1, R13 ;  /* 0x0000000102007824 */ /* 0x004fca00078e020d */
[----:B0-----:R-:W-:-:S13]  /*0e60*/  ISETP.GE.AND P0, PT, R0, UR7, PT ;  /* 0x0000000700007c0c */ /* 0x001fda000bf06270 */
[----:B------:R-:W-:Y:S05]  /*0e70*/  @P0 BRA `(.L_x_85) ;  /* 0x0000000000940947 */ /* 0x000fea0003800000 */
[----:B------:R-:W-:Y:S01]  /*0e80*/  ISETP.GE.AND P0, PT, R0, R9, PT ;  /* 0x000000090000720c */ /* 0x000fe20003f06270 */
[----:B------:R-:W-:Y:S01]  /*0e90*/  IMAD.IADD R10, R2, 0x1, R9 ;  /* 0x00000001020a7824 */ /* 0x000fe200078e0209 */
[----:B------:R-:W-:Y:S04]  /*0ea0*/  BSSY.RECONVERGENT B1, `(.L_x_86) ;  /* 0x0000021000017945 */ /* 0x000fe80003800200 */
[----:B------:R-:W-:-:S07]  /*0eb0*/  LEA R12, R10, UR5, 0x2 ;  /* 0x000000050a0c7c11 */ /* 0x000fce000f8e10ff */
[----:B------:R-:W-:Y:S01]  /*0ec0*/  @P0 LEA R6, R2, UR4, 0x2 ;  /* 0x0000000402060c11 */ /* 0x000fe2000f8e10ff */
[----:B------:R-:W-:Y:S01]  /*0ed0*/  IMAD.IADD R2, R13, 0x1, R10 ;  /* 0x000000010d027824 */ /* 0x000fe200078e020a */
[----:B------:R-:W-:Y:S02]  /*0ee0*/  @P0 LEA R0, R10, UR8, 0x2 ;  /* 0x000000080a000c11 */ /* 0x000fe4000f8e10ff */
[C---:B------:R-:W-:Y:S01]  /*0ef0*/  @P0 LEA R7, R9.reuse, R6, 0x2 ;  /* 0x0000000609070211 */ /* 0x040fe200078e10ff */
[----:B-1----:R0:W-:Y:S01]  /*0f00*/  @P0 LDS R3, [R6+-0x4] ;  /* 0xfffffc0006030984 */ /* 0x0021e20000000800 */
[----:B------:R-:W-:Y:S02]  /*0f10*/  ISETP.GE.AND P1, PT, R2, UR7, PT ;  /* 0x0000000702007c0c */ /* 0x000fe4000bf26270 */
[C---:B------:R-:W-:Y:S01]  /*0f20*/  LEA R2, R10.reuse, UR4, 0x2 ;  /* 0x000000040a027c11 */ /* 0x040fe2000f8e10ff */
[----:B------:R-:W-:Y:S04]  /*0f30*/  @P0 LDS R0, [R0+-0x4] ;  /* 0xfffffc0000000984 */ /* 0x000fe80000000800 */
[----:B------:R-:W1:Y:S06]  /*0f40*/  @P0 LDS R11, [R7+-0x4] ;  /* 0xfffffc00070b0984 */ /* 0x000e6c0000000800 */
[----:B------:R-:W-:Y:S01]  /*0f50*/  @!P1 LEA R10, R10, UR6, 0x2 ;  /* 0x000000060a0a9c11 */ /* 0x000fe2000f8e10ff */
[----:B0-----:R-:W-:-:S02]  /*0f60*/  @!P1 IMAD R6, R9, 0x4, R2 ;  /* 0x0000000409069824 */ /* 0x001fc400078e0202 */
[----:B-1----:R-:W-:-:S05]  /*0f70*/  @P0 FFMA R8, -R0, R3, R11 ;  /* 0x0000000300080223 */ /* 0x002fca000000010b */
[----:B------:R-:W-:Y:S04]  /*0f80*/  @P0 STS [R7+-0x4], R8 ;  /* 0xfffffc0807000388 */ /* 0x000fe80000000800 */
        /* <DEDUP_REMOVED lines=14> */
[----:B------:R-:W-:Y:S01]  /*1070*/  IMAD.MOV.U32 R0, RZ, RZ, R12 ;  /* 0x000000ffff007224 */ /* 0x000fe200078e000c */
[----:B------:R-:W-:-:S07]  /*1080*/  MOV R6, 0x10a0 ;  /* 0x000010a000067802 */ /* 0x000fce0000000f00 */
[----:B------:R-:W-:Y:S05]  /*1090*/  CALL.REL.NOINC `($__internal_2_$__cuda_sm3x_div_rn_noftz_f32_slowpath) ;  /* 0x0000000000347944 */ /* 0x000fea0003c00000 */
[----:B------:R-:W-:-:S07]  /*10a0*/  MOV R7, R0 ;  /* 0x0000000000077202 */ /* 0x000fce0000000f00 */
.L_x_87:
[----:B------:R-:W-:Y:S05]  /*10b0*/  BSYNC.RECONVERGENT B1 ;  /* 0x0000000000017941 */ /* 0x000fea0003800200 */
.L_x_86:
[----:B------:R0:W-:Y:S02]  /*10c0*/  STS [R2+-0x4], R7 ;  /* 0xfffffc0702007388 */ /* 0x0001e40000000800 */
.L_x_85:
[----:B------:R-:W-:Y:S05]  /*10d0*/  BSYNC.RECONVERGENT B0 ;  /* 0x0000000000007941 */ /* 0x000fea0003800200 */
.L_x_84:
[----:B------:R-:W-:Y:S01]  /*10e0*/  BAR.SYNC.DEFER_BLOCKING 0x0 ;  /* 0x0000000000007b1d */ /* 0x000fe20000010000 */
[----:B------:R-:W-:Y:S01]  /*10f0*/  ISETP.GT.U32.AND P0, PT, R9, 0x1, PT ;  /* 0x000000010900780c */ /* 0x000fe20003f04070 */
[--C-:B0-----:R-:W-:Y:S01]  /*1100*/  IMAD.MOV.U32 R2, RZ, RZ, R9.reuse ;  /* 0x000000ffff027224 */ /* 0x101fe200078e0009 */
[----:B------:R-:W-:-:S05]  /*1110*/  SHF.R.U32.HI R0, RZ, 0x1, R9 ;  /* 0x00000001ff007819 */ /* 0x000fca0000011609 */
[----:B------:R-:W-:-:S06]  /*1120*/  IMAD.MOV.U32 R9, RZ, RZ, R0 ;  /* 0x000000ffff097224 */ /* 0x000fcc00078e0000 */
[----:B------:R-:W-:Y:S05]  /*1130*/  @P0 BRA `(.L_x_88) ;  /* 0xfffffffc00340947 */ /* 0x000fea000383ffff */
.L_x_83:
[----:B-1----:R-:W0:Y:S04]  /*1140*/  LDS R3, [R4] ;  /* 0x0000000004037984 */ /* 0x002e280000000800 */
[----:B0-----:R-:W-:Y:S01]  /*1150*/  STG.E desc[UR10][R14.64], R3 ;  /* 0x000000030e007986 */ /* 0x001fe2000c10190a */
[----:B------:R-:W-:Y:S05]  /*1160*/  EXIT ;  /* 0x000000000000794d */ /* 0x000fea0003800000 */
        .weak           $__internal_2_$__cuda_sm3x_div_rn_noftz_f32_slowpath
        .type           $__internal_2_$__cuda_sm3x_div_rn_noftz_f32_slowpath,@function
        .size           $__internal_2_$__cuda_sm3x_div_rn_noftz_f32_slowpath,(.L_x_103 - $__internal_2_$__cuda_sm3x_div_rn_noftz_f32_slowpath)
$__internal_2_$__cuda_sm3x_div_rn_noftz_f32_slowpath:
[----:B------:R-:W-:Y:S01]  /*1170*/  SHF.R.U32.HI R7, RZ, 0x17, R0 ;  /* 0x00000017ff077819 */ /* 0x000fe20000011600 */
[----:B------:R-:W-:Y:S01]  /*1180*/  BSSY.RECONVERGENT B3, `(.L_x_89) ;  /* 0x0000062000037945 */ /* 0x000fe20003800200 */
[----:B------:R-:W-:Y:S02]  /*1190*/  SHF.R.U32.HI R18, RZ, 0x17, R3 ;  /* 0x00000017ff127819 */ /* 0x000fe40000011603 */
[----:B------:R-:W-:Y:S02]  /*11a0*/  LOP3.LUT R7, R7, 0xff, RZ, 0xc0, !PT ;  /* 0x000000ff07077812 */ /* 0x000fe400078ec0ff */
[----:B------:R-:W-:-:S03]  /*11b0*/  LOP3.LUT R18, R18, 0xff, RZ, 0xc0, !PT ;  /* 0x000000ff12127812 */ /* 0x000fc600078ec0ff */
[----:B------:R-:W-:Y:S01]  /*11c0*/  VIADD R19, R7, 0xffffffff ;  /* 0xffffffff07137836 */ /* 0x000fe20000000000 */
[----:B------:R-:W-:-:S04]  /*11d0*/  IADD3 R20, PT, PT, R18, -0x1, RZ ;  /* 0xffffffff12147810 */ /* 0x000fc80007ffe0ff */
[----:B------:R-:W-:-:S04]  /*11e0*/  ISETP.GT.U32.AND P0, PT, R19, 0xfd, PT ;  /* 0x000000fd1300780c */ /* 0x000fc80003f04070 */
[----:B------:R-:W-:-:S13]  /*11f0*/  ISETP.GT.U32.OR P0, PT, R20, 0xfd, P0 ;  /* 0x000000fd1400780c */ /* 0x000fda0000704470 */
[----:B------:R-:W-:Y:S01]  /*1200*/  @!P0 IMAD.MOV.U32 R8, RZ, RZ, RZ ;  /* 0x000000ffff088224 */ /* 0x000fe200078e00ff */
        /* <DEDUP_REMOVED lines=24> */
.L_x_90:
[----:B------:R-:W-:Y:S01]  /*1390*/  LEA R19, R7, 0xc0800000, 0x17 ;  /* 0xc080000007137811 */ /* 0x000fe200078eb8ff */
[----:B------:R-:W-:Y:S01]  /*13a0*/  VIADD R18, R18, 0xffffff81 ;  /* 0xffffff8112127836 */ /* 0x000fe20000000000 */
[----:B------:R-:W-:Y:S03]  /*13b0*/  BSSY.RECONVERGENT B4, `(.L_x_95) ;  /* 0x0000035000047945 */ /* 0x000fe60003800200 */
[----:B------:R-:W-:Y:S01]  /*13c0*/  IMAD.IADD R22, R0, 0x1, -R19 ;  /* 0x0000000100167824 */ /* 0x000fe200078e0a13 */
[C---:B------:R-:W-:Y:S01]  /*13d0*/  IADD3 R7, PT, PT, R18.reuse, 0x7f, -R7 ;  /* 0x0000007f12077810 */ /* 0x040fe20007ffe807 */
[----:B------:R-:W-:Y:S02]  /*13e0*/  IMAD R0, R18, -0x800000, R3 ;  /* 0xff80000012007824 */ /* 0x000fe400078e0203 */
[----:B------:R-:W0:Y:S01]  /*13f0*/  MUFU.RCP R20, R22 ;  /* 0x0000001600147308 */ /* 0x000e220000001000 */
[----:B------:R-:W-:Y:S01]  /*1400*/  FADD.FTZ R19, -R22, -RZ ;  /* 0x800000ff16137221 */ /* 0x000fe20000010100 */
[----:B------:R-:W-:-:S03]  /*1410*/  IMAD.IADD R7, R7, 0x1, R8 ;  /* 0x0000000107077824 */ /* 0x000fc600078e0208 */
        /* <DEDUP_REMOVED lines=8> */
[----:B------:R-:W-:-:S04]  /*14a0*/  LOP3.LUT R8, R3, 0xff, RZ, 0xc0, !PT ;  /* 0x000000ff03087812 */ /* 0x000fc800078ec0ff */
[----:B------:R-:W-:-:S05]  /*14b0*/  IADD3 R3, PT, PT, R8, R7, RZ ;  /* 0x0000000708037210 */ /* 0x000fca0007ffe0ff */
        /* <DEDUP_REMOVED lines=10> */
[-CC-:B------:R-:W-:Y:S01]  /*1560*/  FFMA.RZ R7, R21, R19.reuse, R20.reuse ;  /* 0x0000001315077223 */ /* 0x180fe2000000c014 */
[----:B------:R-:W-:Y:S02]  /*1570*/  VIADD R18, R3, 0x20 ;  /* 0x0000002003127836 */ /* 0x000fe40000000000 */
[CCC-:B------:R-:W-:Y:S01]  /*1580*/  FFMA.RP R8, R21.reuse, R19.reuse, R20.reuse ;  /* 0x0000001315087223 */ /* 0x1c0fe20000008014 */
[----:B------:R-:W-:Y:S01]  /*1590*/  FFMA.RM R19, R21, R19, R20 ;  /* 0x0000001315137223 */ /* 0x000fe20000004014 */
[----:B------:R-:W-:Y:S02]  /*15a0*/  ISETP.NE.AND P2, PT, R3, RZ, PT ;  /* 0x000000ff0300720c */ /* 0x000fe40003f45270 */
[----:B------:R-:W-:Y:S02]  /*15b0*/  LOP3.LUT R7, R7, 0x7fffff, RZ, 0xc0, !PT ;  /* 0x007fffff07077812 */ /* 0x000fe400078ec0ff */
[----:B------:R-:W-:Y:S01]  /*15c0*/  ISETP.NE.AND P1, PT, R3, RZ, PT ;  /* 0x000000ff0300720c */ /* 0x000fe20003f25270 */
[----:B------:R-:W-:Y:S01]  /*15d0*/  IMAD.MOV R3, RZ, RZ, -R3 ;  /* 0x000000ffff037224 */ /* 0x000fe200078e0a03 */
[----:B------:R-:W-:-:S02]  /*15e0*/  LOP3.LUT R7, R7, 0x800000, RZ, 0xfc, !PT ;  /* 0x0080000007077812 */ /* 0x000fc400078efcff */
        /* <DEDUP_REMOVED lines=13> */
.L_x_97:
[----:B------:R-:W-:-:S04]  /*16c0*/  LOP3.LUT R0, R0, 0x80000000, RZ, 0xc0, !PT ;  /* 0x8000000000007812 */ /* 0x000fc800078ec0ff */
[----:B------:R-:W-:Y:S01]  /*16d0*/  LOP3.LUT R0, R0, 0x7f800000, RZ, 0xfc, !PT ;  /* 0x7f80000000007812 */ /* 0x000fe200078efcff */
[----:B------:R-:W-:Y:S06]  /*16e0*/  BRA `(.L_x_98) ;  /* 0x0000000000047947 */ /* 0x000fec0003800000 */
.L_x_96:
[----:B------:R-:W-:-:S07]  /*16f0*/  IMAD R0, R7, 0x800000, R0 ;  /* 0x0080000007007824 */ /* 0x000fce00078e0200 */
.L_x_98:
[----:B------:R-:W-:Y:S05]  /*1700*/  BSYNC.RECONVERGENT B4 ;  /* 0x0000000000047941 */ /* 0x000fea0003800200 */
.L_x_95:
[----:B------:R-:W-:Y:S05]  /*1710*/  BRA `(.L_x_99) ;  /* 0x0000000000207947 */ /* 0x000fea0003800000 */
.L_x_94:
[----:B------:R-:W-:-:S04]  /*1720*/  LOP3.LUT R0, R0, 0x80000000, R3, 0x48, !PT ;  /* 0x8000000000007812 */ /* 0x000fc800078e4803 */
[----:B------:R-:W-:Y:S01]  /*1730*/  LOP3.LUT R0, R0, 0x7f800000, RZ, 0xfc, !PT ;  /* 0x7f80000000007812 */ /* 0x000fe200078efcff */
[----:B------:R-:W-:Y:S06]  /*1740*/  BRA `(.L_x_99) ;  /* 0x0000000000147947 */ /* 0x000fec0003800000 */
.L_x_93:
[----:B------:R-:W-:Y:S01]  /*1750*/  LOP3.LUT R0, R0, 0x80000000, R3, 0x48, !PT ;  /* 0x8000000000007812 */ /* 0x000fe200078e4803 */
[----:B------:R-:W-:Y:S06]  /*1760*/  BRA `(.L_x_99) ;  /* 0x00000000000c7947 */ /* 0x000fec0003800000 */
.L_x_92:
[----:B------:R-:W0:Y:S01]  /*1770*/  MUFU.RSQ R0, -QNAN ;  /* 0xffc0000000007908 */ /* 0x000e220000001400 */
[----:B------:R-:W-:Y:S05]  /*1780*/  BRA `(.L_x_99) ;  /* 0x0000000000047947 */ /* 0x000fea0003800000 */
.L_x_91:
[----:B------:R-:W-:-:S07]  /*1790*/  FADD.FTZ R0, R3, R0 ;  /* 0x0000000003007221 */ /* 0x000fce0000010000 */
.L_x_99:
[----:B------:R-:W-:Y:S05]  /*17a0*/  BSYNC.RECONVERGENT B3 ;  /* 0x0000000000037941 */ /* 0x000fea0003800200 */
.L_x_89:
[----:B------:R-:W-:-:S04]  /*17b0*/  IMAD.MOV.U32 R7, RZ, RZ, 0x0 ;  /* 0x00000000ff077424 */ /* 0x000fc800078e00ff */
[----:B0-----:R-:W-:Y:S05]  /*17c0*/  RET.REL.NODEC R6 `(_Z23cyclic_reduction_devicePfS_S_S_i) ;  /* 0xffffffe8060c7950 */ /* 0x001fea0003c3ffff */
.L_x_100:
        /* <DEDUP_REMOVED lines=11> */
.L_x_103:


//--------------------- .nv.shared._Z30hybrid_cyclic_reduction_devicePfS_S_S_i --------------------------
	.section	.nv.shared._Z30hybrid_cyclic_reduction_devicePfS_S_S_i,"aw",@nobits
	.sectionflags	@""
	.align	4
.nv.shared._Z30hybrid_cyclic_reduction_devicePfS_S_S_i:
	.zero		9216


//--------------------- .nv.shared.reserved.0     --------------------------
	.section	.nv.shared.reserved.0,"aw",@nobits
	.weak		__nv_reservedSMEM_offset_0_alias
	.size		__nv_reservedSMEM_offset_0_alias, 0, 64
	.other		__nv_reservedSMEM_offset_0_alias,@"STO_CUDA_RESERVED_SHARED STV_DEFAULT"
__nv_reservedSMEM_offset_0_alias:
	.zero		0
	.zero		64


//--------------------- .nv.shared._Z32parallel_cyclic_reduction_devicePfS_S_S_i --------------------------
	.section	.nv.shared._Z32parallel_cyclic_reduction_devicePfS_S_S_i,"aw",@nobits
	.sectionflags	@""
	.align	4
.nv.shared._Z32parallel_cyclic_reduction_devicePfS_S_S_i:
	.zero		9216


//--------------------- .nv.shared._Z23cyclic_reduction_devicePfS_S_S_i --------------------------
	.section	.nv.shared._Z23cyclic_reduction_devicePfS_S_S_i,"aw",@nobits
	.sectionflags	@""
	.align	4
.nv.shared._Z23cyclic_reduction_devicePfS_S_S_i:
	.zero		9216


//--------------------- .nv.constant0._Z30hybrid_cyclic_reduction_devicePfS_S_S_i --------------------------
	.section	.nv.constant0._Z30hybrid_cyclic_reduction_devicePfS_S_S_i,"a",@progbits
	.sectionflags	@""
	.align	4
.nv.constant0._Z30hybrid_cyclic_reduction_devicePfS_S_S_i:
	.zero		932


//--------------------- .nv.constant0._Z32parallel_cyclic_reduction_devicePfS_S_S_i --------------------------
	.section	.nv.constant0._Z32parallel_cyclic_reduction_devicePfS_S_S_i,"a",@progbits
	.sectionflags	@""
	.align	4
.nv.constant0._Z32parallel_cyclic_reduction_devicePfS_S_S_i:
	.zero		932


//--------------------- .nv.constant0._Z23cyclic_reduction_devicePfS_S_S_i --------------------------
	.section	.nv.constant0._Z23cyclic_reduction_devicePfS_S_S_i,"a",@progbits
	.sectionflags	@""
	.align	4
.nv.constant0._Z23cyclic_reduction_devicePfS_S_S_i:
	.zero		932


//--------------------- SYMBOLS --------------------------

	.type		.nv.reservedSmem.offset0,@object
	.size		.nv.reservedSmem.offset0,0x4
	.type		.nv.reservedSmem.cap,@object
	.size		.nv.reservedSmem.cap,0x4
